//
// Generated by NVIDIA NVVM Compiler
//
// Compiler Build ID: CL-36424714
// Cuda compilation tools, release 13.0, V13.0.88
// Based on NVVM 20.0.0
//

.version 9.0
.target sm_100
.address_size 64

	// .globl	_Z7softMaxPKfPfii

.visible .entry _Z7softMaxPKfPfii(
	.param .u64 .ptr .align 1 _Z7softMaxPKfPfii_param_0,
	.param .u64 .ptr .align 1 _Z7softMaxPKfPfii_param_1,
	.param .u32 _Z7softMaxPKfPfii_param_2,
	.param .u32 _Z7softMaxPKfPfii_param_3
)
{
	.reg .pred 	%p<25>;
	.reg .b32 	%r<125>;
	.reg .b32 	%f<460>;
	.reg .b64 	%rd<64>;

	ld.param.u64 	%rd3, [_Z7softMaxPKfPfii_param_0];
	ld.param.u64 	%rd4, [_Z7softMaxPKfPfii_param_1];
	ld.param.u32 	%r32, [_Z7softMaxPKfPfii_param_2];
	ld.param.u32 	%r31, [_Z7softMaxPKfPfii_param_3];
	cvta.to.global.u64 	%rd1, %rd4;
	cvta.to.global.u64 	%rd2, %rd3;
	mov.u32 	%r33, %tid.x;
	mov.u32 	%r34, %ctaid.x;
	mov.u32 	%r35, %ntid.x;
	mad.lo.s32 	%r1, %r34, %r35, %r33;
	setp.ge.u32 	%p1, %r1, %r32;
	@%p1 bra 	$L__BB0_36;
	setp.lt.s32 	%p2, %r31, 1;
	mov.f32 	%f453, 0f00000000;
	mov.f32 	%f452, 0fFF800000;
	@%p2 bra 	$L__BB0_24;
	mul.lo.s32 	%r2, %r31, %r1;
	and.b32  	%r3, %r31, 3;
	setp.lt.u32 	%p3, %r31, 4;
	mov.f32 	%f452, 0fFF800000;
	mov.f32 	%f453, 0f00000000;
	mov.b32 	%r116, 0;
	@%p3 bra 	$L__BB0_13;
	and.b32  	%r116, %r31, 2147483644;
	neg.s32 	%r119, %r116;
	add.s32 	%r118, %r2, 3;
	mov.f32 	%f452, 0fFF800000;
	mov.f32 	%f453, 0f00000000;
$L__BB0_4:
	.pragma "nounroll";
	add.s32 	%r18, %r118, -2;
	add.s32 	%r37, %r118, -3;
	mul.wide.u32 	%rd5, %r37, 4;
	add.s64 	%rd6, %rd2, %rd5;
	ld.global.nc.f32 	%f28, [%rd6];
	setp.leu.f32 	%p4, %f28, %f452;
	@%p4 bra 	$L__BB0_6;
	sub.f32 	%f55, %f452, %f28;
	fma.rn.f32 	%f56, %f55, 0f3BBB989D, 0f3F000000;
	cvt.sat.f32.f32 	%f57, %f56;
	mov.f32 	%f58, 0f4B400001;
	mov.f32 	%f59, 0f437C0000;
	fma.rm.f32 	%f60, %f57, %f59, %f58;
	add.f32 	%f61, %f60, 0fCB40007F;
	neg.f32 	%f62, %f61;
	fma.rn.f32 	%f63, %f55, 0f3FB8AA3B, %f62;
	fma.rn.f32 	%f64, %f55, 0f32A57060, %f63;
	mov.b32 	%r38, %f60;
	shl.b32 	%r39, %r38, 23;
	mov.b32 	%f65, %r39;
	ex2.approx.ftz.f32 	%f66, %f64;
	mul.f32 	%f67, %f66, %f65;
	mul.f32 	%f453, %f453, %f67;
	mov.f32 	%f452, %f28;
$L__BB0_6:
	sub.f32 	%f68, %f28, %f452;
	fma.rn.f32 	%f69, %f68, 0f3BBB989D, 0f3F000000;
	cvt.sat.f32.f32 	%f70, %f69;
	mov.f32 	%f71, 0f4B400001;
	mov.f32 	%f72, 0f437C0000;
	fma.rm.f32 	%f73, %f70, %f72, %f71;
	add.f32 	%f74, %f73, 0fCB40007F;
	neg.f32 	%f75, %f74;
	fma.rn.f32 	%f76, %f68, 0f3FB8AA3B, %f75;
	fma.rn.f32 	%f77, %f68, 0f32A57060, %f76;
	mov.b32 	%r40, %f73;
	shl.b32 	%r41, %r40, 23;
	mov.b32 	%f78, %r41;
	ex2.approx.ftz.f32 	%f79, %f77;
	fma.rn.f32 	%f455, %f79, %f78, %f453;
	mul.wide.u32 	%rd7, %r18, 4;
	add.s64 	%rd8, %rd2, %rd7;
	ld.global.nc.f32 	%f33, [%rd8];
	setp.leu.f32 	%p5, %f33, %f452;
	@%p5 bra 	$L__BB0_8;
	sub.f32 	%f80, %f452, %f33;
	fma.rn.f32 	%f81, %f80, 0f3BBB989D, 0f3F000000;
	cvt.sat.f32.f32 	%f82, %f81;
	mov.f32 	%f83, 0f4B400001;
	mov.f32 	%f84, 0f437C0000;
	fma.rm.f32 	%f85, %f82, %f84, %f83;
	add.f32 	%f86, %f85, 0fCB40007F;
	neg.f32 	%f87, %f86;
	fma.rn.f32 	%f88, %f80, 0f3FB8AA3B, %f87;
	fma.rn.f32 	%f89, %f80, 0f32A57060, %f88;
	mov.b32 	%r42, %f85;
	shl.b32 	%r43, %r42, 23;
	mov.b32 	%f90, %r43;
	ex2.approx.ftz.f32 	%f91, %f89;
	mul.f32 	%f92, %f91, %f90;
	mul.f32 	%f455, %f455, %f92;
	mov.f32 	%f452, %f33;
$L__BB0_8:
	sub.f32 	%f93, %f33, %f452;
	fma.rn.f32 	%f94, %f93, 0f3BBB989D, 0f3F000000;
	cvt.sat.f32.f32 	%f95, %f94;
	mov.f32 	%f96, 0f4B400001;
	mov.f32 	%f97, 0f437C0000;
	fma.rm.f32 	%f98, %f95, %f97, %f96;
	add.f32 	%f99, %f98, 0fCB40007F;
	neg.f32 	%f100, %f99;
	fma.rn.f32 	%f101, %f93, 0f3FB8AA3B, %f100;
	fma.rn.f32 	%f102, %f93, 0f32A57060, %f101;
	mov.b32 	%r44, %f98;
	shl.b32 	%r45, %r44, 23;
	mov.b32 	%f103, %r45;
	ex2.approx.ftz.f32 	%f104, %f102;
	fma.rn.f32 	%f457, %f104, %f103, %f455;
	add.s32 	%r46, %r18, 1;
	mul.wide.u32 	%rd9, %r46, 4;
	add.s64 	%rd10, %rd2, %rd9;
	ld.global.nc.f32 	%f38, [%rd10];
	setp.leu.f32 	%p6, %f38, %f452;
	@%p6 bra 	$L__BB0_10;
	sub.f32 	%f105, %f452, %f38;
	fma.rn.f32 	%f106, %f105, 0f3BBB989D, 0f3F000000;
	cvt.sat.f32.f32 	%f107, %f106;
	mov.f32 	%f108, 0f4B400001;
	mov.f32 	%f109, 0f437C0000;
	fma.rm.f32 	%f110, %f107, %f109, %f108;
	add.f32 	%f111, %f110, 0fCB40007F;
	neg.f32 	%f112, %f111;
	fma.rn.f32 	%f113, %f105, 0f3FB8AA3B, %f112;
	fma.rn.f32 	%f114, %f105, 0f32A57060, %f113;
	mov.b32 	%r47, %f110;
	shl.b32 	%r48, %r47, 23;
	mov.b32 	%f115, %r48;
	ex2.approx.ftz.f32 	%f116, %f114;
	mul.f32 	%f117, %f116, %f115;
	mul.f32 	%f457, %f457, %f117;
	mov.f32 	%f452, %f38;
$L__BB0_10:
	sub.f32 	%f118, %f38, %f452;
	fma.rn.f32 	%f119, %f118, 0f3BBB989D, 0f3F000000;
	cvt.sat.f32.f32 	%f120, %f119;
	mov.f32 	%f121, 0f4B400001;
	mov.f32 	%f122, 0f437C0000;
	fma.rm.f32 	%f123, %f120, %f122, %f121;
	add.f32 	%f124, %f123, 0fCB40007F;
	neg.f32 	%f125, %f124;
	fma.rn.f32 	%f126, %f118, 0f3FB8AA3B, %f125;
	fma.rn.f32 	%f127, %f118, 0f32A57060, %f126;
	mov.b32 	%r49, %f123;
	shl.b32 	%r50, %r49, 23;
	mov.b32 	%f128, %r50;
	ex2.approx.ftz.f32 	%f129, %f127;
	fma.rn.f32 	%f459, %f129, %f128, %f457;
	mul.wide.u32 	%rd11, %r118, 4;
	add.s64 	%rd12, %rd2, %rd11;
	ld.global.nc.f32 	%f43, [%rd12];
	setp.leu.f32 	%p7, %f43, %f452;
	@%p7 bra 	$L__BB0_12;
	sub.f32 	%f130, %f452, %f43;
	fma.rn.f32 	%f131, %f130, 0f3BBB989D, 0f3F000000;
	cvt.sat.f32.f32 	%f132, %f131;
	mov.f32 	%f133, 0f4B400001;
	mov.f32 	%f134, 0f437C0000;
	fma.rm.f32 	%f135, %f132, %f134, %f133;
	add.f32 	%f136, %f135, 0fCB40007F;
	neg.f32 	%f137, %f136;
	fma.rn.f32 	%f138, %f130, 0f3FB8AA3B, %f137;
	fma.rn.f32 	%f139, %f130, 0f32A57060, %f138;
	mov.b32 	%r51, %f135;
	shl.b32 	%r52, %r51, 23;
	mov.b32 	%f140, %r52;
	ex2.approx.ftz.f32 	%f141, %f139;
	mul.f32 	%f142, %f141, %f140;
	mul.f32 	%f459, %f459, %f142;
	mov.f32 	%f452, %f43;
$L__BB0_12:
	sub.f32 	%f143, %f43, %f452;
	fma.rn.f32 	%f144, %f143, 0f3BBB989D, 0f3F000000;
	cvt.sat.f32.f32 	%f145, %f144;
	mov.f32 	%f146, 0f4B400001;
	mov.f32 	%f147, 0f437C0000;
	fma.rm.f32 	%f148, %f145, %f147, %f146;
	add.f32 	%f149, %f148, 0fCB40007F;
	neg.f32 	%f150, %f149;
	fma.rn.f32 	%f151, %f143, 0f3FB8AA3B, %f150;
	fma.rn.f32 	%f152, %f143, 0f32A57060, %f151;
	mov.b32 	%r53, %f148;
	shl.b32 	%r54, %r53, 23;
	mov.b32 	%f153, %r54;
	ex2.approx.ftz.f32 	%f154, %f152;
	fma.rn.f32 	%f453, %f154, %f153, %f459;
	add.s32 	%r119, %r119, 4;
	add.s32 	%r118, %r118, 4;
	setp.eq.s32 	%p8, %r119, 0;
	@%p8 bra 	$L__BB0_13;
	bra.uni 	$L__BB0_4;
$L__BB0_13:
	setp.eq.s32 	%p9, %r3, 0;
	@%p9 bra 	$L__BB0_24;
	setp.eq.s32 	%p10, %r3, 1;
	@%p10 bra 	$L__BB0_20;
	add.s32 	%r8, %r116, %r2;
	mul.wide.u32 	%rd13, %r8, 4;
	add.s64 	%rd14, %rd2, %rd13;
	ld.global.nc.f32 	%f5, [%rd14];
	setp.leu.f32 	%p11, %f5, %f452;
	@%p11 bra 	$L__BB0_17;
	sub.f32 	%f156, %f452, %f5;
	fma.rn.f32 	%f157, %f156, 0f3BBB989D, 0f3F000000;
	cvt.sat.f32.f32 	%f158, %f157;
	mov.f32 	%f159, 0f4B400001;
	mov.f32 	%f160, 0f437C0000;
	fma.rm.f32 	%f161, %f158, %f160, %f159;
	add.f32 	%f162, %f161, 0fCB40007F;
	neg.f32 	%f163, %f162;
	fma.rn.f32 	%f164, %f156, 0f3FB8AA3B, %f163;
	fma.rn.f32 	%f165, %f156, 0f32A57060, %f164;
	mov.b32 	%r55, %f161;
	shl.b32 	%r56, %r55, 23;
	mov.b32 	%f166, %r56;
	ex2.approx.ftz.f32 	%f167, %f165;
	mul.f32 	%f168, %f167, %f166;
	mul.f32 	%f453, %f453, %f168;
	mov.f32 	%f452, %f5;
$L__BB0_17:
	sub.f32 	%f169, %f5, %f452;
	fma.rn.f32 	%f170, %f169, 0f3BBB989D, 0f3F000000;
	cvt.sat.f32.f32 	%f171, %f170;
	mov.f32 	%f172, 0f4B400001;
	mov.f32 	%f173, 0f437C0000;
	fma.rm.f32 	%f174, %f171, %f173, %f172;
	add.f32 	%f175, %f174, 0fCB40007F;
	neg.f32 	%f176, %f175;
	fma.rn.f32 	%f177, %f169, 0f3FB8AA3B, %f176;
	fma.rn.f32 	%f178, %f169, 0f32A57060, %f177;
	mov.b32 	%r57, %f174;
	shl.b32 	%r58, %r57, 23;
	mov.b32 	%f179, %r58;
	ex2.approx.ftz.f32 	%f180, %f178;
	fma.rn.f32 	%f441, %f180, %f179, %f453;
	add.s32 	%r59, %r8, 1;
	mul.wide.u32 	%rd15, %r59, 4;
	add.s64 	%rd16, %rd2, %rd15;
	ld.global.nc.f32 	%f10, [%rd16];
	setp.leu.f32 	%p12, %f10, %f452;
	@%p12 bra 	$L__BB0_19;
	sub.f32 	%f181, %f452, %f10;
	fma.rn.f32 	%f182, %f181, 0f3BBB989D, 0f3F000000;
	cvt.sat.f32.f32 	%f183, %f182;
	mov.f32 	%f184, 0f4B400001;
	mov.f32 	%f185, 0f437C0000;
	fma.rm.f32 	%f186, %f183, %f185, %f184;
	add.f32 	%f187, %f186, 0fCB40007F;
	neg.f32 	%f188, %f187;
	fma.rn.f32 	%f189, %f181, 0f3FB8AA3B, %f188;
	fma.rn.f32 	%f190, %f181, 0f32A57060, %f189;
	mov.b32 	%r60, %f186;
	shl.b32 	%r61, %r60, 23;
	mov.b32 	%f191, %r61;
	ex2.approx.ftz.f32 	%f192, %f190;
	mul.f32 	%f193, %f192, %f191;
	mul.f32 	%f441, %f441, %f193;
	mov.f32 	%f452, %f10;
$L__BB0_19:
	sub.f32 	%f194, %f10, %f452;
	fma.rn.f32 	%f195, %f194, 0f3BBB989D, 0f3F000000;
	cvt.sat.f32.f32 	%f196, %f195;
	mov.f32 	%f197, 0f4B400001;
	mov.f32 	%f198, 0f437C0000;
	fma.rm.f32 	%f199, %f196, %f198, %f197;
	add.f32 	%f200, %f199, 0fCB40007F;
	neg.f32 	%f201, %f200;
	fma.rn.f32 	%f202, %f194, 0f3FB8AA3B, %f201;
	fma.rn.f32 	%f203, %f194, 0f32A57060, %f202;
	mov.b32 	%r62, %f199;
	shl.b32 	%r63, %r62, 23;
	mov.b32 	%f204, %r63;
	ex2.approx.ftz.f32 	%f205, %f203;
	fma.rn.f32 	%f453, %f205, %f204, %f441;
	add.s32 	%r116, %r116, 2;
$L__BB0_20:
	and.b32  	%r64, %r31, 1;
	setp.eq.b32 	%p13, %r64, 1;
	not.pred 	%p14, %p13;
	@%p14 bra 	$L__BB0_24;
	add.s32 	%r65, %r116, %r2;
	mul.wide.u32 	%rd17, %r65, 4;
	add.s64 	%rd18, %rd2, %rd17;
	ld.global.nc.f32 	%f19, [%rd18];
	setp.leu.f32 	%p15, %f19, %f452;
	@%p15 bra 	$L__BB0_23;
	sub.f32 	%f206, %f452, %f19;
	fma.rn.f32 	%f207, %f206, 0f3BBB989D, 0f3F000000;
	cvt.sat.f32.f32 	%f208, %f207;
	mov.f32 	%f209, 0f4B400001;
	mov.f32 	%f210, 0f437C0000;
	fma.rm.f32 	%f211, %f208, %f210, %f209;
	add.f32 	%f212, %f211, 0fCB40007F;
	neg.f32 	%f213, %f212;
	fma.rn.f32 	%f214, %f206, 0f3FB8AA3B, %f213;
	fma.rn.f32 	%f215, %f206, 0f32A57060, %f214;
	mov.b32 	%r66, %f211;
	shl.b32 	%r67, %r66, 23;
	mov.b32 	%f216, %r67;
	ex2.approx.ftz.f32 	%f217, %f215;
	mul.f32 	%f218, %f217, %f216;
	mul.f32 	%f453, %f453, %f218;
	mov.f32 	%f452, %f19;
$L__BB0_23:
	sub.f32 	%f219, %f19, %f452;
	fma.rn.f32 	%f220, %f219, 0f3BBB989D, 0f3F000000;
	cvt.sat.f32.f32 	%f221, %f220;
	mov.f32 	%f222, 0f4B400001;
	mov.f32 	%f223, 0f437C0000;
	fma.rm.f32 	%f224, %f221, %f223, %f222;
	add.f32 	%f225, %f224, 0fCB40007F;
	neg.f32 	%f226, %f225;
	fma.rn.f32 	%f227, %f219, 0f3FB8AA3B, %f226;
	fma.rn.f32 	%f228, %f219, 0f32A57060, %f227;
	mov.b32 	%r68, %f224;
	shl.b32 	%r69, %r68, 23;
	mov.b32 	%f229, %r69;
	ex2.approx.ftz.f32 	%f230, %f228;
	fma.rn.f32 	%f453, %f230, %f229, %f453;
$L__BB0_24:
	setp.lt.s32 	%p16, %r31, 1;
	@%p16 bra 	$L__BB0_36;
	mul.lo.s32 	%r11, %r31, %r1;
	and.b32  	%r12, %r31, 7;
	setp.lt.u32 	%p17, %r31, 8;
	mov.b32 	%r122, 0;
	@%p17 bra 	$L__BB0_28;
	and.b32  	%r122, %r31, 2147483640;
	neg.s32 	%r121, %r122;
	add.s32 	%r120, %r11, 3;
$L__BB0_27:
	.pragma "nounroll";
	add.s32 	%r71, %r120, -3;
	mul.wide.u32 	%rd19, %r71, 4;
	add.s64 	%rd20, %rd2, %rd19;
	ld.global.nc.f32 	%f231, [%rd20];
	sub.f32 	%f232, %f231, %f452;
	fma.rn.f32 	%f233, %f232, 0f3BBB989D, 0f3F000000;
	cvt.sat.f32.f32 	%f234, %f233;
	mov.f32 	%f235, 0f4B400001;
	mov.f32 	%f236, 0f437C0000;
	fma.rm.f32 	%f237, %f234, %f236, %f235;
	add.f32 	%f238, %f237, 0fCB40007F;
	neg.f32 	%f239, %f238;
	fma.rn.f32 	%f240, %f232, 0f3FB8AA3B, %f239;
	fma.rn.f32 	%f241, %f232, 0f32A57060, %f240;
	mov.b32 	%r72, %f237;
	shl.b32 	%r73, %r72, 23;
	mov.b32 	%f242, %r73;
	ex2.approx.ftz.f32 	%f243, %f241;
	mul.f32 	%f244, %f243, %f242;
	div.rn.f32 	%f245, %f244, %f453;
	add.s64 	%rd21, %rd1, %rd19;
	st.global.f32 	[%rd21], %f245;
	add.s32 	%r74, %r120, -2;
	mul.wide.u32 	%rd22, %r74, 4;
	add.s64 	%rd23, %rd2, %rd22;
	ld.global.nc.f32 	%f246, [%rd23];
	sub.f32 	%f247, %f246, %f452;
	fma.rn.f32 	%f248, %f247, 0f3BBB989D, 0f3F000000;
	cvt.sat.f32.f32 	%f249, %f248;
	fma.rm.f32 	%f250, %f249, %f236, %f235;
	add.f32 	%f251, %f250, 0fCB40007F;
	neg.f32 	%f252, %f251;
	fma.rn.f32 	%f253, %f247, 0f3FB8AA3B, %f252;
	fma.rn.f32 	%f254, %f247, 0f32A57060, %f253;
	mov.b32 	%r75, %f250;
	shl.b32 	%r76, %r75, 23;
	mov.b32 	%f255, %r76;
	ex2.approx.ftz.f32 	%f256, %f254;
	mul.f32 	%f257, %f256, %f255;
	div.rn.f32 	%f258, %f257, %f453;
	add.s64 	%rd24, %rd1, %rd22;
	st.global.f32 	[%rd24], %f258;
	add.s32 	%r77, %r120, -1;
	mul.wide.u32 	%rd25, %r77, 4;
	add.s64 	%rd26, %rd2, %rd25;
	ld.global.nc.f32 	%f259, [%rd26];
	sub.f32 	%f260, %f259, %f452;
	fma.rn.f32 	%f261, %f260, 0f3BBB989D, 0f3F000000;
	cvt.sat.f32.f32 	%f262, %f261;
	fma.rm.f32 	%f263, %f262, %f236, %f235;
	add.f32 	%f264, %f263, 0fCB40007F;
	neg.f32 	%f265, %f264;
	fma.rn.f32 	%f266, %f260, 0f3FB8AA3B, %f265;
	fma.rn.f32 	%f267, %f260, 0f32A57060, %f266;
	mov.b32 	%r78, %f263;
	shl.b32 	%r79, %r78, 23;
	mov.b32 	%f268, %r79;
	ex2.approx.ftz.f32 	%f269, %f267;
	mul.f32 	%f270, %f269, %f268;
	div.rn.f32 	%f271, %f270, %f453;
	add.s64 	%rd27, %rd1, %rd25;
	st.global.f32 	[%rd27], %f271;
	add.s32 	%r80, %r120, 4;
	mul.wide.u32 	%rd28, %r120, 4;
	add.s64 	%rd29, %rd2, %rd28;
	ld.global.nc.f32 	%f272, [%rd29];
	sub.f32 	%f273, %f272, %f452;
	fma.rn.f32 	%f274, %f273, 0f3BBB989D, 0f3F000000;
	cvt.sat.f32.f32 	%f275, %f274;
	fma.rm.f32 	%f276, %f275, %f236, %f235;
	add.f32 	%f277, %f276, 0fCB40007F;
	neg.f32 	%f278, %f277;
	fma.rn.f32 	%f279, %f273, 0f3FB8AA3B, %f278;
	fma.rn.f32 	%f280, %f273, 0f32A57060, %f279;
	mov.b32 	%r81, %f276;
	shl.b32 	%r82, %r81, 23;
	mov.b32 	%f281, %r82;
	ex2.approx.ftz.f32 	%f282, %f280;
	mul.f32 	%f283, %f282, %f281;
	div.rn.f32 	%f284, %f283, %f453;
	add.s64 	%rd30, %rd1, %rd28;
	st.global.f32 	[%rd30], %f284;
	add.s32 	%r83, %r120, 1;
	mul.wide.u32 	%rd31, %r83, 4;
	add.s64 	%rd32, %rd2, %rd31;
	ld.global.nc.f32 	%f285, [%rd32];
	sub.f32 	%f286, %f285, %f452;
	fma.rn.f32 	%f287, %f286, 0f3BBB989D, 0f3F000000;
	cvt.sat.f32.f32 	%f288, %f287;
	fma.rm.f32 	%f289, %f288, %f236, %f235;
	add.f32 	%f290, %f289, 0fCB40007F;
	neg.f32 	%f291, %f290;
	fma.rn.f32 	%f292, %f286, 0f3FB8AA3B, %f291;
	fma.rn.f32 	%f293, %f286, 0f32A57060, %f292;
	mov.b32 	%r84, %f289;
	shl.b32 	%r85, %r84, 23;
	mov.b32 	%f294, %r85;
	ex2.approx.ftz.f32 	%f295, %f293;
	mul.f32 	%f296, %f295, %f294;
	div.rn.f32 	%f297, %f296, %f453;
	add.s64 	%rd33, %rd1, %rd31;
	st.global.f32 	[%rd33], %f297;
	add.s32 	%r86, %r120, 2;
	mul.wide.u32 	%rd34, %r86, 4;
	add.s64 	%rd35, %rd2, %rd34;
	ld.global.nc.f32 	%f298, [%rd35];
	sub.f32 	%f299, %f298, %f452;
	fma.rn.f32 	%f300, %f299, 0f3BBB989D, 0f3F000000;
	cvt.sat.f32.f32 	%f301, %f300;
	fma.rm.f32 	%f302, %f301, %f236, %f235;
	add.f32 	%f303, %f302, 0fCB40007F;
	neg.f32 	%f304, %f303;
	fma.rn.f32 	%f305, %f299, 0f3FB8AA3B, %f304;
	fma.rn.f32 	%f306, %f299, 0f32A57060, %f305;
	mov.b32 	%r87, %f302;
	shl.b32 	%r88, %r87, 23;
	mov.b32 	%f307, %r88;
	ex2.approx.ftz.f32 	%f308, %f306;
	mul.f32 	%f309, %f308, %f307;
	div.rn.f32 	%f310, %f309, %f453;
	add.s64 	%rd36, %rd1, %rd34;
	st.global.f32 	[%rd36], %f310;
	add.s32 	%r89, %r120, 3;
	mul.wide.u32 	%rd37, %r89, 4;
	add.s64 	%rd38, %rd2, %rd37;
	ld.global.nc.f32 	%f311, [%rd38];
	sub.f32 	%f312, %f311, %f452;
	fma.rn.f32 	%f313, %f312, 0f3BBB989D, 0f3F000000;
	cvt.sat.f32.f32 	%f314, %f313;
	fma.rm.f32 	%f315, %f314, %f236, %f235;
	add.f32 	%f316, %f315, 0fCB40007F;
	neg.f32 	%f317, %f316;
	fma.rn.f32 	%f318, %f312, 0f3FB8AA3B, %f317;
	fma.rn.f32 	%f319, %f312, 0f32A57060, %f318;
	mov.b32 	%r90, %f315;
	shl.b32 	%r91, %r90, 23;
	mov.b32 	%f320, %r91;
	ex2.approx.ftz.f32 	%f321, %f319;
	mul.f32 	%f322, %f321, %f320;
	div.rn.f32 	%f323, %f322, %f453;
	add.s64 	%rd39, %rd1, %rd37;
	st.global.f32 	[%rd39], %f323;
	mul.wide.u32 	%rd40, %r80, 4;
	add.s64 	%rd41, %rd2, %rd40;
	ld.global.nc.f32 	%f324, [%rd41];
	sub.f32 	%f325, %f324, %f452;
	fma.rn.f32 	%f326, %f325, 0f3BBB989D, 0f3F000000;
	cvt.sat.f32.f32 	%f327, %f326;
	fma.rm.f32 	%f328, %f327, %f236, %f235;
	add.f32 	%f329, %f328, 0fCB40007F;
	neg.f32 	%f330, %f329;
	fma.rn.f32 	%f331, %f325, 0f3FB8AA3B, %f330;
	fma.rn.f32 	%f332, %f325, 0f32A57060, %f331;
	mov.b32 	%r92, %f328;
	shl.b32 	%r93, %r92, 23;
	mov.b32 	%f333, %r93;
	ex2.approx.ftz.f32 	%f334, %f332;
	mul.f32 	%f335, %f334, %f333;
	div.rn.f32 	%f336, %f335, %f453;
	add.s64 	%rd42, %rd1, %rd40;
	st.global.f32 	[%rd42], %f336;
	add.s32 	%r121, %r121, 8;
	add.s32 	%r120, %r120, 8;
	setp.ne.s32 	%p18, %r121, 0;
	@%p18 bra 	$L__BB0_27;
$L__BB0_28:
	setp.eq.s32 	%p19, %r12, 0;
	@%p19 bra 	$L__BB0_36;
	and.b32  	%r26, %r31, 3;
	setp.lt.u32 	%p20, %r12, 4;
	@%p20 bra 	$L__BB0_31;
	add.s32 	%r94, %r122, %r11;
	mul.wide.u32 	%rd43, %r94, 4;
	add.s64 	%rd44, %rd2, %rd43;
	ld.global.nc.f32 	%f337, [%rd44];
	sub.f32 	%f338, %f337, %f452;
	fma.rn.f32 	%f339, %f338, 0f3BBB989D, 0f3F000000;
	cvt.sat.f32.f32 	%f340, %f339;
	mov.f32 	%f341, 0f4B400001;
	mov.f32 	%f342, 0f437C0000;
	fma.rm.f32 	%f343, %f340, %f342, %f341;
	add.f32 	%f344, %f343, 0fCB40007F;
	neg.f32 	%f345, %f344;
	fma.rn.f32 	%f346, %f338, 0f3FB8AA3B, %f345;
	fma.rn.f32 	%f347, %f338, 0f32A57060, %f346;
	mov.b32 	%r95, %f343;
	shl.b32 	%r96, %r95, 23;
	mov.b32 	%f348, %r96;
	ex2.approx.ftz.f32 	%f349, %f347;
	mul.f32 	%f350, %f349, %f348;
	div.rn.f32 	%f351, %f350, %f453;
	add.s64 	%rd45, %rd1, %rd43;
	st.global.f32 	[%rd45], %f351;
	add.s32 	%r97, %r94, 1;
	mul.wide.u32 	%rd46, %r97, 4;
	add.s64 	%rd47, %rd2, %rd46;
	ld.global.nc.f32 	%f352, [%rd47];
	sub.f32 	%f353, %f352, %f452;
	fma.rn.f32 	%f354, %f353, 0f3BBB989D, 0f3F000000;
	cvt.sat.f32.f32 	%f355, %f354;
	fma.rm.f32 	%f356, %f355, %f342, %f341;
	add.f32 	%f357, %f356, 0fCB40007F;
	neg.f32 	%f358, %f357;
	fma.rn.f32 	%f359, %f353, 0f3FB8AA3B, %f358;
	fma.rn.f32 	%f360, %f353, 0f32A57060, %f359;
	mov.b32 	%r98, %f356;
	shl.b32 	%r99, %r98, 23;
	mov.b32 	%f361, %r99;
	ex2.approx.ftz.f32 	%f362, %f360;
	mul.f32 	%f363, %f362, %f361;
	div.rn.f32 	%f364, %f363, %f453;
	add.s64 	%rd48, %rd1, %rd46;
	st.global.f32 	[%rd48], %f364;
	add.s32 	%r100, %r94, 2;
	mul.wide.u32 	%rd49, %r100, 4;
	add.s64 	%rd50, %rd2, %rd49;
	ld.global.nc.f32 	%f365, [%rd50];
	sub.f32 	%f366, %f365, %f452;
	fma.rn.f32 	%f367, %f366, 0f3BBB989D, 0f3F000000;
	cvt.sat.f32.f32 	%f368, %f367;
	fma.rm.f32 	%f369, %f368, %f342, %f341;
	add.f32 	%f370, %f369, 0fCB40007F;
	neg.f32 	%f371, %f370;
	fma.rn.f32 	%f372, %f366, 0f3FB8AA3B, %f371;
	fma.rn.f32 	%f373, %f366, 0f32A57060, %f372;
	mov.b32 	%r101, %f369;
	shl.b32 	%r102, %r101, 23;
	mov.b32 	%f374, %r102;
	ex2.approx.ftz.f32 	%f375, %f373;
	mul.f32 	%f376, %f375, %f374;
	div.rn.f32 	%f377, %f376, %f453;
	add.s64 	%rd51, %rd1, %rd49;
	st.global.f32 	[%rd51], %f377;
	add.s32 	%r103, %r94, 3;
	mul.wide.u32 	%rd52, %r103, 4;
	add.s64 	%rd53, %rd2, %rd52;
	ld.global.nc.f32 	%f378, [%rd53];
	sub.f32 	%f379, %f378, %f452;
	fma.rn.f32 	%f380, %f379, 0f3BBB989D, 0f3F000000;
	cvt.sat.f32.f32 	%f381, %f380;
	fma.rm.f32 	%f382, %f381, %f342, %f341;
	add.f32 	%f383, %f382, 0fCB40007F;
	neg.f32 	%f384, %f383;
	fma.rn.f32 	%f385, %f379, 0f3FB8AA3B, %f384;
	fma.rn.f32 	%f386, %f379, 0f32A57060, %f385;
	mov.b32 	%r104, %f382;
	shl.b32 	%r105, %r104, 23;
	mov.b32 	%f387, %r105;
	ex2.approx.ftz.f32 	%f388, %f386;
	mul.f32 	%f389, %f388, %f387;
	div.rn.f32 	%f390, %f389, %f453;
	add.s64 	%rd54, %rd1, %rd52;
	st.global.f32 	[%rd54], %f390;
	add.s32 	%r122, %r122, 4;
$L__BB0_31:
	setp.eq.s32 	%p21, %r26, 0;
	@%p21 bra 	$L__BB0_36;
	setp.eq.s32 	%p22, %r26, 1;
	@%p22 bra 	$L__BB0_34;
	add.s32 	%r106, %r122, %r11;
	mul.wide.u32 	%rd55, %r106, 4;
	add.s64 	%rd56, %rd2, %rd55;
	ld.global.nc.f32 	%f391, [%rd56];
	sub.f32 	%f392, %f391, %f452;
	fma.rn.f32 	%f393, %f392, 0f3BBB989D, 0f3F000000;
	cvt.sat.f32.f32 	%f394, %f393;
	mov.f32 	%f395, 0f4B400001;
	mov.f32 	%f396, 0f437C0000;
	fma.rm.f32 	%f397, %f394, %f396, %f395;
	add.f32 	%f398, %f397, 0fCB40007F;
	neg.f32 	%f399, %f398;
	fma.rn.f32 	%f400, %f392, 0f3FB8AA3B, %f399;
	fma.rn.f32 	%f401, %f392, 0f32A57060, %f400;
	mov.b32 	%r107, %f397;
	shl.b32 	%r108, %r107, 23;
	mov.b32 	%f402, %r108;
	ex2.approx.ftz.f32 	%f403, %f401;
	mul.f32 	%f404, %f403, %f402;
	div.rn.f32 	%f405, %f404, %f453;
	add.s64 	%rd57, %rd1, %rd55;
	st.global.f32 	[%rd57], %f405;
	add.s32 	%r109, %r106, 1;
	mul.wide.u32 	%rd58, %r109, 4;
	add.s64 	%rd59, %rd2, %rd58;
	ld.global.nc.f32 	%f406, [%rd59];
	sub.f32 	%f407, %f406, %f452;
	fma.rn.f32 	%f408, %f407, 0f3BBB989D, 0f3F000000;
	cvt.sat.f32.f32 	%f409, %f408;
	fma.rm.f32 	%f410, %f409, %f396, %f395;
	add.f32 	%f411, %f410, 0fCB40007F;
	neg.f32 	%f412, %f411;
	fma.rn.f32 	%f413, %f407, 0f3FB8AA3B, %f412;
	fma.rn.f32 	%f414, %f407, 0f32A57060, %f413;
	mov.b32 	%r110, %f410;
	shl.b32 	%r111, %r110, 23;
	mov.b32 	%f415, %r111;
	ex2.approx.ftz.f32 	%f416, %f414;
	mul.f32 	%f417, %f416, %f415;
	div.rn.f32 	%f418, %f417, %f453;
	add.s64 	%rd60, %rd1, %rd58;
	st.global.f32 	[%rd60], %f418;
	add.s32 	%r122, %r122, 2;
$L__BB0_34:
	and.b32  	%r112, %r31, 1;
	setp.eq.b32 	%p23, %r112, 1;
	not.pred 	%p24, %p23;
	@%p24 bra 	$L__BB0_36;
	add.s32 	%r113, %r122, %r11;
	mul.wide.u32 	%rd61, %r113, 4;
	add.s64 	%rd62, %rd2, %rd61;
	ld.global.nc.f32 	%f419, [%rd62];
	sub.f32 	%f420, %f419, %f452;
	fma.rn.f32 	%f421, %f420, 0f3BBB989D, 0f3F000000;
	cvt.sat.f32.f32 	%f422, %f421;
	mov.f32 	%f423, 0f4B400001;
	mov.f32 	%f424, 0f437C0000;
	fma.rm.f32 	%f425, %f422, %f424, %f423;
	add.f32 	%f426, %f425, 0fCB40007F;
	neg.f32 	%f427, %f426;
	fma.rn.f32 	%f428, %f420, 0f3FB8AA3B, %f427;
	fma.rn.f32 	%f429, %f420, 0f32A57060, %f428;
	mov.b32 	%r114, %f425;
	shl.b32 	%r115, %r114, 23;
	mov.b32 	%f430, %r115;
	ex2.approx.ftz.f32 	%f431, %f429;
	mul.f32 	%f432, %f431, %f430;
	div.rn.f32 	%f433, %f432, %f453;
	add.s64 	%rd63, %rd1, %rd61;
	st.global.f32 	[%rd63], %f433;
$L__BB0_36:
	ret;

}


// ===== COMPILED SASS (sm_100) =====

	.target	sm_100

	.elftype	@"ET_EXEC"


//--------------------- .note.nv.tkinfo           --------------------------
	.section	.note.nv.tkinfo,"",@"SHT_NOTE"
	.sectionflags	@"SHF_NOTE_NV_TKINFO"
	.tkinfo
        /*0018*/ 	.word	0x00000002
        /*0030*/ 	.string	""
        /*0030*/ 	.string	"ptxas"
        /*0030*/ 	.string	"Cuda compilation tools, release 13.0, V13.0.88"
        /*0030*/ 	.string	"Build cuda_13.0.r13.0/compiler.36424714_0"
        /*0030*/ 	.string	"-arch sm_100 -m 64 "



//--------------------- .note.nv.cuinfo           --------------------------
	.section	.note.nv.cuinfo,"",@"SHT_NOTE"
	.sectionflags	@"SHF_NOTE_NV_CUINFO"
        /*0018*/ 	.short	0x0002
        /*001a*/ 	.short	0x0064
        /*001c*/ 	.short	0x0082
	.zero		2


//--------------------- .nv.info                  --------------------------
	.section	.nv.info,"",@"SHT_CUDA_INFO"
	.align	4


	//----- nvinfo : EIATTR_REGCOUNT
	.align		4
        /*0000*/ 	.byte	0x04, 0x2f
        /*0002*/ 	.short	(.L_1 - .L_0)
	.align		4
.L_0:
        /*0004*/ 	.word	index@(_Z7softMaxPKfPfii)
        /*0008*/ 	.word	0x00000020


	//----- nvinfo : EIATTR_FRAME_SIZE
	.align		4
.L_1:
        /*000c*/ 	.byte	0x04, 0x11
        /*000e*/ 	.short	(.L_3 - .L_2)
	.align		4
.L_2:
        /*0010*/ 	.word	index@($__internal_0_$__cuda_sm3x_div_rn_noftz_f32_slowpath)
        /*0014*/ 	.word	0x00000000


	//----- nvinfo : EIATTR_FRAME_SIZE
	.align		4
.L_3:
        /*0018*/ 	.byte	0x04, 0x11
        /*001a*/ 	.short	(.L_5 - .L_4)
	.align		4
.L_4:
        /*001c*/ 	.word	index@(_Z7softMaxPKfPfii)
        /*0020*/ 	.word	0x00000000


	//----- nvinfo : EIATTR_MIN_STACK_SIZE
	.align		4
.L_5:
        /*0024*/ 	.byte	0x04, 0x12
        /*0026*/ 	.short	(.L_7 - .L_6)
	.align		4
.L_6:
        /*0028*/ 	.word	index@(_Z7softMaxPKfPfii)
        /*002c*/ 	.word	0x00000000
.L_7:


//--------------------- .nv.compat                --------------------------
	.section	.nv.compat,"",@"SHT_CUDA_COMPAT_INFO"
	.align	4
        /*0000*/ 	.byte	0x02, 0x09, 0x00, 0x00, 0x02, 0x02, 0x01, 0x00, 0x02, 0x05, 0x05, 0x00, 0x03, 0x07, 0x01, 0x01
        /*0010*/ 	.byte	0x02, 0x03, 0x00, 0x00, 0x02, 0x06, 0x01, 0x00, 0x04, 0x0b, 0x08, 0x00, 0x01, 0x00, 0x00, 0x00
        /*0020*/ 	.byte	0x00, 0x00, 0x00, 0x00


//--------------------- .nv.info._Z7softMaxPKfPfii --------------------------
	.section	.nv.info._Z7softMaxPKfPfii,"",@"SHT_CUDA_INFO"
	.sectionflags	@""
	.align	4


	//----- nvinfo : EIATTR_CUDA_API_VERSION
	.align		4
        /*0000*/ 	.byte	0x04, 0x37
        /*0002*/ 	.short	(.L_9 - .L_8)
.L_8:
        /*0004*/ 	.word	0x00000082


	//----- nvinfo : EIATTR_KPARAM_INFO
	.align		4
.L_9:
        /*0008*/ 	.byte	0x04, 0x17
        /*000a*/ 	.short	(.L_11 - .L_10)
.L_10:
        /*000c*/ 	.word	0x00000000
        /*0010*/ 	.short	0x0003
        /*0012*/ 	.short	0x0014
        /*0014*/ 	.byte	0x00, 0xf0, 0x11, 0x00


	//----- nvinfo : EIATTR_KPARAM_INFO
	.align		4
.L_11:
        /*0018*/ 	.byte	0x04, 0x17
        /*001a*/ 	.short	(.L_13 - .L_12)
.L_12:
        /*001c*/ 	.word	0x00000000
        /*0020*/ 	.short	0x0002
        /*0022*/ 	.short	0x0010
        /*0024*/ 	.byte	0x00, 0xf0, 0x11, 0x00


	//----- nvinfo : EIATTR_KPARAM_INFO
	.align		4
.L_13:
        /*0028*/ 	.byte	0x04, 0x17
        /*002a*/ 	.short	(.L_15 - .L_14)
.L_14:
        /*002c*/ 	.word	0x00000000
        /*0030*/ 	.short	0x0001
        /*0032*/ 	.short	0x0008
        /*0034*/ 	.byte	0x00, 0xf5, 0x21, 0x00


	//----- nvinfo : EIATTR_KPARAM_INFO
	.align		4
.L_15:
        /*0038*/ 	.byte	0x04, 0x17
        /*003a*/ 	.short	(.L_17 - .L_16)
.L_16:
        /*003c*/ 	.word	0x00000000
        /*0040*/ 	.short	0x0000
        /*0042*/ 	.short	0x0000
        /*0044*/ 	.byte	0x00, 0xf5, 0x21, 0x00


	//----- nvinfo : EIATTR_SPARSE_MMA_MASK
	.align		4
.L_17:
        /*0048*/ 	.byte	0x03, 0x50
        /*004a*/ 	.short	0x0000


	//----- nvinfo : EIATTR_MAXREG_COUNT
	.align		4
        /*004c*/ 	.byte	0x03, 0x1b
        /*004e*/ 	.short	0x00ff


	//----- nvinfo : EIATTR_MERCURY_ISA_VERSION
	.align		4
        /*0050*/ 	.byte	0x03, 0x5f
        /*0052*/ 	.short	0x0101


	//----- nvinfo : EIATTR_VRC_CTA_INIT_COUNT
	.align		4
        /*0054*/ 	.byte	0x02, 0x4a
	.zero		1
	.zero		1


	//----- nvinfo : EIATTR_EXIT_INSTR_OFFSETS
	.align		4
        /*0058*/ 	.byte	0x04, 0x1c
        /*005a*/ 	.short	(.L_19 - .L_18)


	//   ....[0]....
.L_18:
        /*005c*/ 	.word	0x00000070


	//   ....[1]....
        /*0060*/ 	.word	0x000014b0


	//   ....[2]....
        /*0064*/ 	.word	0x00002490


	//   ....[3]....
        /*0068*/ 	.word	0x00002cf0


	//   ....[4]....
        /*006c*/ 	.word	0x00003160


	//   ....[5]....
        /*0070*/ 	.word	0x00003360


	//----- nvinfo : EIATTR_CRS_STACK_SIZE
	.align		4
.L_19:
        /*0074*/ 	.byte	0x04, 0x1e
        /*0076*/ 	.short	(.L_21 - .L_20)
.L_20:
        /*0078*/ 	.word	0x00000000


	//----- nvinfo : EIATTR_CBANK_PARAM_SIZE
	.align		4
.L_21:
        /*007c*/ 	.byte	0x03, 0x19
        /*007e*/ 	.short	0x0018


	//----- nvinfo : EIATTR_PARAM_CBANK
	.align		4
        /*0080*/ 	.byte	0x04, 0x0a
        /*0082*/ 	.short	(.L_23 - .L_22)
	.align		4
.L_22:
        /*0084*/ 	.word	index@(.nv.constant0._Z7softMaxPKfPfii)
        /*0088*/ 	.short	0x0380
        /*008a*/ 	.short	0x0018


	//----- nvinfo : EIATTR_SW_WAR
	.align		4
.L_23:
        /*008c*/ 	.byte	0x04, 0x36
        /*008e*/ 	.short	(.L_25 - .L_24)
.L_24:
        /*0090*/ 	.word	0x00000008
.L_25:


//--------------------- .nv.callgraph             --------------------------
	.section	.nv.callgraph,"",@"SHT_CUDA_CALLGRAPH"
	.align	4
	.sectionentsize	8
	.align		4
        /*0000*/ 	.word	0x00000000
	.align		4
        /*0004*/ 	.word	0xffffffff
	.align		4
        /*0008*/ 	.word	0x00000000
	.align		4
        /*000c*/ 	.word	0xfffffffe
	.align		4
        /*0010*/ 	.word	0x00000000
	.align		4
        /*0014*/ 	.word	0xfffffffd
	.align		4
        /*0018*/ 	.word	0x00000000
	.align		4
        /*001c*/ 	.word	0xfffffffc


//--------------------- .text._Z7softMaxPKfPfii   --------------------------
	.section	.text._Z7softMaxPKfPfii,"ax",@progbits
	.align	128
        .global         _Z7softMaxPKfPfii
        .type           _Z7softMaxPKfPfii,@function
        .size           _Z7softMaxPKfPfii,(.L_x_58 - _Z7softMaxPKfPfii)
        .other          _Z7softMaxPKfPfii,@"STO_CUDA_ENTRY STV_DEFAULT"
_Z7softMaxPKfPfii:
.text._Z7softMaxPKfPfii:
[----:B------:R-:W-:Y:S01]  /*0000*/  LDC R1, c[0x0][0x37c] ;  /* 0x0000df00ff017b82 */ /* 0x000fe20000000800 */
[----:B------:R-:W0:Y:S07]  /*0010*/  S2R R9, SR_TID.X ;  /* 0x0000000000097919 */ /* 0x000e2e0000002100 */
[----:B------:R-:W0:Y:S01]  /*0020*/  S2UR UR4, SR_CTAID.X ;  /* 0x00000000000479c3 */ /* 0x000e220000002500 */
[----:B------:R-:W1:Y:S07]  /*0030*/  LDCU UR5, c[0x0][0x390] ;  /* 0x00007200ff0577ac */ /* 0x000e6e0008000800 */
[----:B------:R-:W0:Y:S02]  /*0040*/  LDC R0, c[0x0][0x360] ;  /* 0x0000d800ff007b82 */ /* 0x000e240000000800 */
[----:B0-----:R-:W-:-:S05]  /*0050*/  IMAD R9, R0, UR4, R9 ;  /* 0x0000000400097c24 */ /* 0x001fca000f8e0209 */
[----:B-1----:R-:W-:-:S13]  /*0060*/  ISETP.GE.U32.AND P0, PT, R9, UR5, PT ;  /* 0x0000000509007c0c */ /* 0x002fda000bf06070 */
[----:B------:R-:W-:Y:S05]  /*0070*/  @P0 EXIT ;  /* 0x000000000000094d */ /* 0x000fea0003800000 */
[----:B------:R-:W0:Y:S01]  /*0080*/  LDCU UR5, c[0x0][0x394] ;  /* 0x00007280ff0577ac */ /* 0x000e220008000800 */
[----:B------:R-:W-:Y:S01]  /*0090*/  HFMA2 R7, -RZ, RZ, 0, 0 ;  /* 0x00000000ff077431 */ /* 0x000fe200000001ff */
[----:B------:R-:W-:Y:S01]  /*00a0*/  MOV R6, 0xff800000 ;  /* 0xff80000000067802 */ /* 0x000fe20000000f00 */
[----:B------:R-:W1:Y:S01]  /*00b0*/  LDCU.64 UR8, c[0x0][0x358] ;  /* 0x00006b00ff0877ac */ /* 0x000e620008000a00 */
[----:B0-----:R-:W-:-:S09]  /*00c0*/  UISETP.GE.AND UP0, UPT, UR5, 0x1, UPT ;  /* 0x000000010500788c */ /* 0x001fd2000bf06270 */
[----:B-1----:R-:W-:Y:S05]  /*00d0*/  BRA.U !UP0, `(.L_x_0) ;  /* 0x0000001108ec7547 */ /* 0x002fea000b800000 */
[----:B------:R-:W-:Y:S02]  /*00e0*/  UISETP.GE.U32.AND UP0, UPT, UR5, 0x4, UPT ;  /* 0x000000040500788c */ /* 0x000fe4000bf06070 */
[----:B------:R-:W-:Y:S01]  /*00f0*/  IMAD R0, R9, UR5, RZ ;  /* 0x0000000509007c24 */ /* 0x000fe2000f8e02ff */
[----:B------:R-:W-:Y:S01]  /*0100*/  MOV R6, 0xff800000 ;  /* 0xff80000000067802 */ /* 0x000fe20000000f00 */
[----:B------:R-:W-:Y:S01]  /*0110*/  ULOP3.LUT UR6, UR5, 0x3, URZ, 0xc0, !UPT ;  /* 0x0000000305067892 */ /* 0x000fe2000f8ec0ff */
[----:B------:R-:W-:Y:S01]  /*0120*/  MOV R7, RZ ;  /* 0x000000ff00077202 */ /* 0x000fe20000000f00 */
[----:B------:R-:W-:-:S03]  /*0130*/  UMOV UR4, URZ ;  /* 0x000000ff00047c82 */ /* 0x000fc60008000000 */
[----:B------:R-:W-:Y:S07]  /*0140*/  BRA.U !UP0, `(.L_x_1) ;  /* 0x0000000d08547547 */ /* 0x000fee000b800000 */
[----:B------:R-:W0:Y:S01]  /*0150*/  LDC.64 R14, c[0x0][0x380] ;  /* 0x0000e000ff0e7b82 */ /* 0x000e220000000a00 */
[C---:B------:R-:W-:Y:S01]  /*0160*/  IADD3 R11, PT, PT, R0.reuse, 0x1, RZ ;  /* 0x00000001000b7810 */ /* 0x040fe20007ffe0ff */
[----:B0-----:R-:W-:-:S06]  /*0170*/  IMAD.WIDE.U32 R6, R0, 0x4, R14 ;  /* 0x0000000400067825 */ /* 0x001fcc00078e000e */
[----:B------:R0:W2:Y:S01]  /*0180*/  LDG.E.CONSTANT R7, desc[UR8][R6.64] ;  /* 0x0000000806077981 */ /* 0x0000a2000c1e9900 */
[----:B------:R-:W-:-:S06]  /*0190*/  IMAD.WIDE.U32 R10, R11, 0x4, R14 ;  /* 0x000000040b0a7825 */ /* 0x000fcc00078e000e */
[----:B------:R-:W3:Y:S01]  /*01a0*/  LDG.E.CONSTANT R11, desc[UR8][R10.64] ;  /* 0x000000080a0b7981 */ /* 0x000ee2000c1e9900 */
[----:B------:R-:W-:-:S05]  /*01b0*/  IADD3 R13, PT, PT, R0, 0x2, RZ ;  /* 0x00000002000d7810 */ /* 0x000fca0007ffe0ff */
[----:B------:R-:W-:-:S05]  /*01c0*/  IMAD.WIDE.U32 R12, R13, 0x4, R14 ;  /* 0x000000040d0c7825 */ /* 0x000fca00078e000e */
[----:B------:R1:W4:Y:S01]  /*01d0*/  LDG.E.CONSTANT R3, desc[UR8][R12.64] ;  /* 0x000000080c037981 */ /* 0x000322000c1e9900 */
[----:B------:R-:W-:-:S05]  /*01e0*/  IADD3 R5, PT, PT, R0, 0x3, RZ ;  /* 0x0000000300057810 */ /* 0x000fca0007ffe0ff */
[----:B------:R-:W-:-:S05]  /*01f0*/  IMAD.WIDE.U32 R14, R5, 0x4, R14 ;  /* 0x00000004050e7825 */ /* 0x000fca00078e000e */
[----:B------:R5:W4:Y:S01]  /*0200*/  LDG.E.CONSTANT R5, desc[UR8][R14.64] ;  /* 0x000000080e057981 */ /* 0x000b22000c1e9900 */
[----:B------:R-:W-:Y:S01]  /*0210*/  HFMA2 R2, -RZ, RZ, 0.96630859375, -0.0022525787353515625 ;  /* 0x3bbb989dff027431 */ /* 0x000fe200000001ff */
[----:B0-----:R-:W-:Y:S01]  /*0220*/  MOV R6, 0xff800000 ;  /* 0xff80000000067802 */ /* 0x001fe20000000f00 */
[----:B------:R-:W-:Y:S01]  /*0230*/  HFMA2 R20, -RZ, RZ, 0, 0 ;  /* 0x00000000ff147431 */ /* 0x000fe200000001ff */
[----:B------:R-:W-:Y:S01]  /*0240*/  MOV R4, 0x437c0000 ;  /* 0x437c000000047802 */ /* 0x000fe20000000f00 */
[----:B------:R-:W-:Y:S01]  /*0250*/  ULOP3.LUT UR4, UR5, 0x7ffffffc, URZ, 0xc0, !UPT ;  /* 0x7ffffffc05047892 */ /* 0x000fe2000f8ec0ff */
[----:B------:R-:W-:Y:S01]  /*0260*/  BSSY.RECONVERGENT B0, `(.L_x_2) ;  /* 0x000004d000007945 */ /* 0x000fe20003800200 */
[----:B--2---:R-:W-:-:S13]  /*0270*/  FSETP.GT.AND P0, PT, R7, -INF , PT ;  /* 0xff8000000700780b */ /* 0x004fda0003f04000 */
[----:B------:R-:W-:Y:S01]  /*0280*/  @P0 MOV R6, R7 ;  /* 0x0000000700060202 */ /* 0x000fe20000000f00 */
[----:B------:R-:W-:-:S03]  /*0290*/  @P0 FADD R17, -R7, -INF ;  /* 0xff80000007110421 */ /* 0x000fc60000000100 */
[----:B---3--:R-:W-:Y:S01]  /*02a0*/  FSETP.GT.AND P1, PT, R11, R6, PT ;  /* 0x000000060b00720b */ /* 0x008fe20003f24000 */
[----:B-1----:R-:W-:Y:S01]  /*02b0*/  @P0 FFMA.SAT R13, R17, R2, 0.5 ;  /* 0x3f000000110d0423 */ /* 0x002fe20000002002 */
[----:B------:R-:W-:-:S03]  /*02c0*/  FADD R19, -R6, R7 ;  /* 0x0000000706137221 */ /* 0x000fc60000000100 */
[----:B------:R-:W-:Y:S01]  /*02d0*/  @P0 FFMA.RM R10, R13, R4, 12582913 ;  /* 0x4b4000010d0a0423 */ /* 0x000fe20000004004 */
[----:B------:R-:W-:-:S03]  /*02e0*/  FFMA.SAT R7, R19, R2, 0.5 ;  /* 0x3f00000013077423 */ /* 0x000fc60000002002 */
[----:B------:R-:W-:Y:S01]  /*02f0*/  @P0 FADD R8, R10, -12583039 ;  /* 0xcb40007f0a080421 */ /* 0x000fe20000000000 */
[----:B------:R-:W-:-:S03]  /*0300*/  FFMA.RM R7, R7, R4, 12582913 ;  /* 0x4b40000107077423 */ /* 0x000fc60000004004 */
[--C-:B------:R-:W-:Y:S01]  /*0310*/  @P1 FADD R13, R6, -R11.reuse ;  /* 0x8000000b060d1221 */ /* 0x100fe20000000000 */
[----:B------:R-:W-:Y:S01]  /*0320*/  @P1 MOV R6, R11 ;  /* 0x0000000b00061202 */ /* 0x000fe20000000f00 */
[----:B------:R-:W-:Y:S01]  /*0330*/  @P0 FFMA R8, R17, 1.4426950216293334961, -R8 ;  /* 0x3fb8aa3b11080823 */ /* 0x000fe20000000808 */
[----:B------:R-:W-:Y:S01]  /*0340*/  FADD R12, R7, -12583039 ;  /* 0xcb40007f070c7421 */ /* 0x000fe20000000000 */
[----:B-----5:R-:W-:Y:S01]  /*0350*/  @P1 FFMA.SAT R15, R13, R2, 0.5 ;  /* 0x3f0000000d0f1423 */ /* 0x020fe20000002002 */
[----:B----4-:R-:W-:Y:S01]  /*0360*/  FSETP.GT.AND P2, PT, R3, R6, PT ;  /* 0x000000060300720b */ /* 0x010fe20003f44000 */
[----:B------:R-:W-:Y:S01]  /*0370*/  @P0 FFMA R14, R17, 1.925963033500011079e-08, R8 ;  /* 0x32a57060110e0823 */ /* 0x000fe20000000008 */
[----:B------:R-:W-:Y:S01]  /*0380*/  FFMA R12, R19, 1.4426950216293334961, -R12 ;  /* 0x3fb8aa3b130c7823 */ /* 0x000fe2000000080c */
[----:B------:R-:W-:Y:S01]  /*0390*/  @P1 FFMA.RM R8, R15, R4, 12582913 ;  /* 0x4b4000010f081423 */ /* 0x000fe20000004004 */
[----:B------:R-:W-:Y:S01]  /*03a0*/  FADD R15, -R6, R11 ;  /* 0x0000000b060f7221 */ /* 0x000fe20000000100 */
[----:B------:R-:W-:Y:S01]  /*03b0*/  SHF.L.U32 R7, R7, 0x17, RZ ;  /* 0x0000001707077819 */ /* 0x000fe200000006ff */
[----:B------:R-:W-:Y:S01]  /*03c0*/  FFMA R12, R19, 1.925963033500011079e-08, R12 ;  /* 0x32a57060130c7823 */ /* 0x000fe2000000000c */
[----:B------:R-:W0:Y:S01]  /*03d0*/  @P0 MUFU.EX2 R14, R14 ;  /* 0x0000000e000e0308 */ /* 0x000e220000000800 */
[----:B------:R-:W-:Y:S01]  /*03e0*/  @P1 FADD R16, R8, -12583039 ;  /* 0xcb40007f08101421 */ /* 0x000fe20000000000 */
[----:B------:R-:W-:Y:S01]  /*03f0*/  FFMA.SAT R11, R15, R2, 0.5 ;  /* 0x3f0000000f0b7423 */ /* 0x000fe20000002002 */
[----:B------:R-:W-:-:S02]  /*0400*/  @P0 SHF.L.U32 R19, R10, 0x17, RZ ;  /* 0x000000170a130819 */ /* 0x000fc400000006ff */
[----:B------:R-:W-:Y:S01]  /*0410*/  @P1 FFMA R16, R13, 1.4426950216293334961, -R16 ;  /* 0x3fb8aa3b0d101823 */ /* 0x000fe20000000810 */
[--C-:B------:R-:W-:Y:S01]  /*0420*/  @P2 FADD R17, R6, -R3.reuse ;  /* 0x8000000306112221 */ /* 0x100fe20000000000 */
[----:B------:R-:W-:Y:S01]  /*0430*/  FFMA.RM R11, R11, R4, 12582913 ;  /* 0x4b4000010b0b7423 */ /* 0x000fe20000004004 */
[----:B------:R-:W-:Y:S01]  /*0440*/  @P2 MOV R6, R3 ;  /* 0x0000000300062202 */ /* 0x000fe20000000f00 */
[----:B------:R-:W-:Y:S01]  /*0450*/  @P1 FFMA R13, R13, 1.925963033500011079e-08, R16 ;  /* 0x32a570600d0d1823 */ /* 0x000fe20000000010 */
[----:B------:R-:W-:Y:S01]  /*0460*/  @P2 FFMA.SAT R21, R17, R2, 0.5 ;  /* 0x3f00000011152423 */ /* 0x000fe20000002002 */
[----:B------:R-:W-:Y:S01]  /*0470*/  FADD R16, R11, -12583039 ;  /* 0xcb40007f0b107421 */ /* 0x000fe20000000000 */
[----:B------:R-:W1:Y:S01]  /*0480*/  MUFU.EX2 R12, R12 ;  /* 0x0000000c000c7308 */ /* 0x000e620000000800 */
[----:B------:R-:W-:Y:S01]  /*0490*/  FADD R3, -R6, R3 ;  /* 0x0000000306037221 */ /* 0x000fe20000000100 */
[----:B------:R-:W-:Y:S01]  /*04a0*/  @P2 FFMA.RM R10, R21, R4, 12582913 ;  /* 0x4b400001150a2423 */ /* 0x000fe20000004004 */
[----:B------:R-:W-:Y:S01]  /*04b0*/  FFMA R16, R15, 1.4426950216293334961, -R16 ;  /* 0x3fb8aa3b0f107823 */ /* 0x000fe20000000810 */
[----:B------:R-:W-:Y:S01]  /*04c0*/  @P1 SHF.L.U32 R8, R8, 0x17, RZ ;  /* 0x0000001708081819 */ /* 0x000fe200000006ff */
[----:B0-----:R-:W-:Y:S01]  /*04d0*/  @P0 FMUL R19, R19, R14 ;  /* 0x0000000e13130220 */ /* 0x001fe20000400000 */
[----:B------:R-:W-:Y:S01]  /*04e0*/  @P2 FADD R14, R10, -12583039 ;  /* 0xcb40007f0a0e2421 */ /* 0x000fe20000000000 */
[----:B------:R-:W-:Y:S01]  /*04f0*/  FFMA.SAT R21, R3, R2, 0.5 ;  /* 0x3f00000003157423 */ /* 0x000fe20000002002 */
[----:B------:R-:W-:Y:S01]  /*0500*/  FFMA R15, R15, 1.925963033500011079e-08, R16 ;  /* 0x32a570600f0f7823 */ /* 0x000fe20000000010 */
[----:B------:R-:W0:Y:S01]  /*0510*/  @P1 MUFU.EX2 R13, R13 ;  /* 0x0000000d000d1308 */ /* 0x000e220000000800 */
[----:B------:R-:W-:Y:S01]  /*0520*/  @P2 FFMA R16, R17, 1.4426950216293334961, -R14 ;  /* 0x3fb8aa3b11102823 */ /* 0x000fe2000000080e */
[----:B------:R-:W-:Y:S01]  /*0530*/  FFMA.RM R14, R21, R4, 12582913 ;  /* 0x4b400001150e7423 */ /* 0x000fe20000004004 */
[----:B------:R-:W-:Y:S01]  /*0540*/  @P0 FMUL R20, RZ, R19 ;  /* 0x00000013ff140220 */ /* 0x000fe20000400000 */
[----:B------:R-:W-:Y:S01]  /*0550*/  FSETP.GT.AND P0, PT, R5, R6, PT ;  /* 0x000000060500720b */ /* 0x000fe20003f04000 */
[----:B------:R-:W-:Y:S01]  /*0560*/  @P2 FFMA R16, R17, 1.925963033500011079e-08, R16 ;  /* 0x32a5706011102823 */ /* 0x000fe20000000010 */
[----:B------:R-:W-:Y:S01]  /*0570*/  FADD R18, R14, -12583039 ;  /* 0xcb40007f0e127421 */ /* 0x000fe20000000000 */
[----:B------:R-:W-:Y:S01]  /*0580*/  SHF.L.U32 R11, R11, 0x17, RZ ;  /* 0x000000170b0b7819 */ /* 0x000fe200000006ff */
[----:B------:R-:W2:Y:S01]  /*0590*/  MUFU.EX2 R15, R15 ;  /* 0x0000000f000f7308 */ /* 0x000ea20000000800 */
[----:B-1----:R-:W-:Y:S01]  /*05a0*/  FFMA R12, R7, R12, R20 ;  /* 0x0000000c070c7223 */ /* 0x002fe20000000014 */
[----:B------:R-:W-:Y:S01]  /*05b0*/  FFMA R18, R3, 1.4426950216293334961, -R18 ;  /* 0x3fb8aa3b03127823 */ /* 0x000fe20000000812 */
[----:B------:R-:W-:-:S02]  /*05c0*/  @P2 SHF.L.U32 R10, R10, 0x17, RZ ;  /* 0x000000170a0a2819 */ /* 0x000fc400000006ff */
[----:B------:R-:W-:Y:S01]  /*05d0*/  SHF.L.U32 R14, R14, 0x17, RZ ;  /* 0x000000170e0e7819 */ /* 0x000fe200000006ff */
[----:B------:R-:W-:Y:S02]  /*05e0*/  FFMA R18, R3, 1.925963033500011079e-08, R18 ;  /* 0x32a5706003127823 */ /* 0x000fe40000000012 */
[----:B------:R-:W1:Y:S01]  /*05f0*/  @P2 MUFU.EX2 R17, R16 ;  /* 0x0000001000112308 */ /* 0x000e620000000800 */
[----:B0-----:R-:W-:-:S04]  /*0600*/  @P1 FMUL R13, R8, R13 ;  /* 0x0000000d080d1220 */ /* 0x001fc80000400000 */
[----:B------:R-:W-:-:S03]  /*0610*/  @P1 FMUL R12, R12, R13 ;  /* 0x0000000d0c0c1220 */ /* 0x000fc60000400000 */
[----:B------:R-:W0:Y:S01]  /*0620*/  MUFU.EX2 R18, R18 ;  /* 0x0000001200127308 */ /* 0x000e220000000800 */
[----:B--2---:R-:W-:Y:S01]  /*0630*/  FFMA R11, R11, R15, R12 ;  /* 0x0000000f0b0b7223 */ /* 0x004fe2000000000c */
[----:B-1----:R-:W-:-:S04]  /*0640*/  @P2 FMUL R10, R10, R17 ;  /* 0x000000110a0a2220 */ /* 0x002fc80000400000 */
[----:B------:R-:W-:-:S04]  /*0650*/  @P2 FMUL R11, R11, R10 ;  /* 0x0000000a0b0b2220 */ /* 0x000fc80000400000 */
[----:B0-----:R-:W-:Y:S01]  /*0660*/  FFMA R7, R14, R18, R11 ;  /* 0x000000120e077223 */ /* 0x001fe2000000000b */
[----:B------:R-:W-:Y:S06]  /*0670*/  @!P0 BRA `(.L_x_3) ;  /* 0x00000000002c8947 */ /* 0x000fec0003800000 */
[----:B------:R-:W-:-:S04]  /*0680*/  FADD R3, R6, -R5 ;  /* 0x8000000506037221 */ /* 0x000fc80000000000 */
[----:B------:R-:W-:-:S04]  /*0690*/  FFMA.SAT R11, R3, R2, 0.5 ;  /* 0x3f000000030b7423 */ /* 0x000fc80000002002 */
[----:B------:R-:W-:-:S04]  /*06a0*/  FFMA.RM R11, R11, R4, 12582913 ;  /* 0x4b4000010b0b7423 */ /* 0x000fc80000004004 */
[C---:B------:R-:W-:Y:S01]  /*06b0*/  FADD R6, R11.reuse, -12583039 ;  /* 0xcb40007f0b067421 */ /* 0x040fe20000000000 */
[----:B------:R-:W-:-:S03]  /*06c0*/  SHF.L.U32 R11, R11, 0x17, RZ ;  /* 0x000000170b0b7819 */ /* 0x000fc600000006ff */
[----:B------:R-:W-:-:S04]  /*06d0*/  FFMA R6, R3, 1.4426950216293334961, -R6 ;  /* 0x3fb8aa3b03067823 */ /* 0x000fc80000000806 */
[----:B------:R-:W-:-:S04]  /*06e0*/  FFMA R3, R3, 1.925963033500011079e-08, R6 ;  /* 0x32a5706003037823 */ /* 0x000fc80000000006 */
[----:B------:R-:W0:Y:S02]  /*06f0*/  MUFU.EX2 R6, R3 ;  /* 0x0000000300067308 */ /* 0x000e240000000800 */
[----:B0-----:R-:W-:Y:S01]  /*0700*/  FMUL R8, R11, R6 ;  /* 0x000000060b087220 */ /* 0x001fe20000400000 */
[----:B------:R-:W-:-:S03]  /*0710*/  MOV R6, R5 ;  /* 0x0000000500067202 */ /* 0x000fc60000000f00 */
[----:B------:R-:W-:-:S07]  /*0720*/  FMUL R7, R7, R8 ;  /* 0x0000000807077220 */ /* 0x000fce0000400000 */
.L_x_3:
[----:B------:R-:W-:Y:S05]  /*0730*/  BSYNC.RECONVERGENT B0 ;  /* 0x0000000000007941 */ /* 0x000fea0003800200 */
.L_x_2:
[----:B------:R-:W-:Y:S01]  /*0740*/  FADD R3, -R6, R5 ;  /* 0x0000000506037221 */ /* 0x000fe20000000100 */
[----:B------:R-:W-:-:S03]  /*0750*/  UIADD3 UR5, UPT, UPT, -UR4, 0x4, URZ ;  /* 0x0000000404057890 */ /* 0x000fc6000fffe1ff */
[----:B------:R-:W-:Y:S01]  /*0760*/  FFMA.SAT R5, R3, R2, 0.5 ;  /* 0x3f00000003057423 */ /* 0x000fe20000002002 */
[----:B------:R-:W-:-:S03]  /*0770*/  UISETP.NE.AND UP0, UPT, UR5, URZ, UPT ;  /* 0x000000ff0500728c */ /* 0x000fc6000bf05270 */
[----:B------:R-:W-:-:S04]  /*0780*/  FFMA.RM R5, R5, R4, 12582913 ;  /* 0x4b40000105057423 */ /* 0x000fc80000004004 */
[C---:B------:R-:W-:Y:S01]  /*0790*/  FADD R2, R5.reuse, -12583039 ;  /* 0xcb40007f05027421 */ /* 0x040fe20000000000 */
[----:B------:R-:W-:-:S03]  /*07a0*/  SHF.L.U32 R4, R5, 0x17, RZ ;  /* 0x0000001705047819 */ /* 0x000fc600000006ff */
[----:B------:R-:W-:-:S04]  /*07b0*/  FFMA R2, R3, 1.4426950216293334961, -R2 ;  /* 0x3fb8aa3b03027823 */ /* 0x000fc80000000802 */
[----:B------:R-:W-:-:S06]  /*07c0*/  FFMA R2, R3, 1.925963033500011079e-08, R2 ;  /* 0x32a5706003027823 */ /* 0x000fcc0000000002 */
[----:B------:R-:W0:Y:S02]  /*07d0*/  MUFU.EX2 R2, R2 ;  /* 0x0000000200027308 */ /* 0x000e240000000800 */
[----:B0-----:R-:W-:Y:S01]  /*07e0*/  FFMA R7, R4, R2, R7 ;  /* 0x0000000204077223 */ /* 0x001fe20000000007 */
[----:B------:R-:W-:Y:S06]  /*07f0*/  BRA.U !UP0, `(.L_x_1) ;  /* 0x0000000508a87547 */ /* 0x000fec000b800000 */
[----:B------:R-:W0:Y:S01]  /*0800*/  LDC.64 R2, c[0x0][0x380] ;  /* 0x0000e000ff027b82 */ /* 0x000e220000000a00 */
[----:B------:R-:W-:-:S07]  /*0810*/  IADD3 R5, PT, PT, R0, 0x7, RZ ;  /* 0x0000000700057810 */ /* 0x000fce0007ffe0ff */
.L_x_6:
[----:B------:R-:W-:-:S05]  /*0820*/  IADD3 R17, PT, PT, R5, -0x3, RZ ;  /* 0xfffffffd05117810 */ /* 0x000fca0007ffe0ff */
[----:B0-----:R-:W-:-:S06]  /*0830*/  IMAD.WIDE.U32 R16, R17, 0x4, R2 ;  /* 0x0000000411107825 */ /* 0x001fcc00078e0002 */
[----:B------:R-:W2:Y:S01]  /*0840*/  LDG.E.CONSTANT R17, desc[UR8][R16.64] ;  /* 0x0000000810117981 */ /* 0x000ea2000c1e9900 */
[----:B------:R-:W-:-:S05]  /*0850*/  IADD3 R15, PT, PT, R5, -0x2, RZ ;  /* 0xfffffffe050f7810 */ /* 0x000fca0007ffe0ff */
[----:B------:R-:W-:-:S05]  /*0860*/  IMAD.WIDE.U32 R14, R15, 0x4, R2 ;  /* 0x000000040f0e7825 */ /* 0x000fca00078e0002 */
[----:B------:R0:W3:Y:S01]  /*0870*/  LDG.E.CONSTANT R21, desc[UR8][R14.64] ;  /* 0x000000080e157981 */ /* 0x0000e2000c1e9900 */
[----:B------:R-:W-:-:S05]  /*0880*/  IADD3 R13, PT, PT, R5, -0x1, RZ ;  /* 0xffffffff050d7810 */ /* 0x000fca0007ffe0ff */
[----:B------:R-:W-:-:S05]  /*0890*/  IMAD.WIDE.U32 R12, R13, 0x4, R2 ;  /* 0x000000040d0c7825 */ /* 0x000fca00078e0002 */
[----:B------:R1:W4:Y:S01]  /*08a0*/  LDG.E.CONSTANT R19, desc[UR8][R12.64] ;  /* 0x000000080c137981 */ /* 0x000322000c1e9900 */
[----:B------:R-:W-:-:S06]  /*08b0*/  IMAD.WIDE.U32 R10, R5, 0x4, R2 ;  /* 0x00000004050a7825 */ /* 0x000fcc00078e0002 */
[----:B------:R5:W4:Y:S01]  /*08c0*/  LDG.E.CONSTANT R11, desc[UR8][R10.64] ;  /* 0x000000080a0b7981 */ /* 0x000b22000c1e9900 */
[----:B------:R-:W-:Y:S01]  /*08d0*/  HFMA2 R8, -RZ, RZ, 0.96630859375, -0.0022525787353515625 ;  /* 0x3bbb989dff087431 */ /* 0x000fe200000001ff */
[----:B------:R-:W-:Y:S01]  /*08e0*/  MOV R4, 0x437c0000 ;  /* 0x437c000000047802 */ /* 0x000fe20000000f00 */
[----:B------:R-:W-:Y:S01]  /*08f0*/  BSSY.RECONVERGENT B0, `(.L_x_4) ;  /* 0x000004d000007945 */ /* 0x000fe20003800200 */
[----:B--2---:R-:W-:-:S13]  /*0900*/  FSETP.GT.AND P0, PT, R17, R6, PT ;  /* 0x000000061100720b */ /* 0x004fda0003f04000 */
[----:B------:R-:W-:Y:S01]  /*0910*/  @P0 FADD R25, R6, -R17 ;  /* 0x8000001106190221 */ /* 0x000fe20000000000 */
[----:B------:R-:W-:-:S03]  /*0920*/  @P0 MOV R6, R17 ;  /* 0x0000001100060202 */ /* 0x000fc60000000f00 */
[----:B0-----:R-:W-:Y:S01]  /*0930*/  @P0 FFMA.SAT R15, R25, R8, 0.5 ;  /* 0x3f000000190f0423 */ /* 0x001fe20000002008 */
[----:B---3--:R-:W-:Y:S01]  /*0940*/  FSETP.GT.AND P1, PT, R21, R6, PT ;  /* 0x000000061500720b */ /* 0x008fe20003f24000 */
[----:B------:R-:W-:Y:S02]  /*0950*/  FADD R17, -R6, R17 ;  /* 0x0000001106117221 */ /* 0x000fe40000000100 */
[----:B------:R-:W-:Y:S02]  /*0960*/  @P0 FFMA.RM R15, R15, R4, 12582913 ;  /* 0x4b4000010f0f0423 */ /* 0x000fe40000004004 */
[----:B-1----:R-:W-:Y:S02]  /*0970*/  FFMA.SAT R13, R17, R8, 0.5 ;  /* 0x3f000000110d7423 */ /* 0x002fe40000002008 */
[----:B------:R-:W-:-:S04]  /*0980*/  @P0 FADD R12, R15, -12583039 ;  /* 0xcb40007f0f0c0421 */ /* 0x000fc80000000000 */
[----:B-----5:R-:W-:Y:S01]  /*0990*/  @P0 FFMA R10, R25, 1.4426950216293334961, -R12 ;  /* 0x3fb8aa3b190a0823 */ /* 0x020fe2000000080c */
[----:B------:R-:W-:Y:S01]  /*09a0*/  FFMA.RM R12, R13, R4, 12582913 ;  /* 0x4b4000010d0c7423 */ /* 0x000fe20000004004 */
[--C-:B------:R-:W-:Y:S01]  /*09b0*/  @P1 FADD R23, R6, -R21.reuse ;  /* 0x8000001506171221 */ /* 0x100fe20000000000 */
[----:B------:R-:W-:Y:S01]  /*09c0*/  @P1 MOV R6, R21 ;  /* 0x0000001500061202 */ /* 0x000fe20000000f00 */
[----:B------:R-:W-:Y:S01]  /*09d0*/  @P0 FFMA R18, R25, 1.925963033500011079e-08, R10 ;  /* 0x32a5706019120823 */ /* 0x000fe2000000000a */
[----:B------:R-:W-:Y:S01]  /*09e0*/  FADD R10, R12, -12583039 ;  /* 0xcb40007f0c0a7421 */ /* 0x000fe20000000000 */
[----:B------:R-:W-:Y:S01]  /*09f0*/  @P1 FFMA.SAT R13, R23, R8, 0.5 ;  /* 0x3f000000170d1423 */ /* 0x000fe20000002008 */
[----:B----4-:R-:W-:Y:S01]  /*0a00*/  FSETP.GT.AND P2, PT, R19, R6, PT ;  /* 0x000000061300720b */ /* 0x010fe20003f44000 */
[----:B------:R-:W-:Y:S01]  /*0a10*/  FADD R21, -R6, R21 ;  /* 0x0000001506157221 */ /* 0x000fe20000000100 */
[----:B------:R-:W-:Y:S01]  /*0a20*/  FFMA R14, R17, 1.4426950216293334961, -R10 ;  /* 0x3fb8aa3b110e7823 */ /* 0x000fe2000000080a */
[----:B------:R-:W-:Y:S01]  /*0a30*/  @P1 FFMA.RM R13, R13, R4, 12582913 ;  /* 0x4b4000010d0d1423 */ /* 0x000fe20000004004 */
[----:B------:R-:W0:Y:S01]  /*0a40*/  @P0 MUFU.EX2 R18, R18 ;  /* 0x0000001200120308 */ /* 0x000e220000000800 */
[----:B------:R-:W-:Y:S01]  /*0a50*/  FFMA.SAT R25, R21, R8, 0.5 ;  /* 0x3f00000015197423 */ /* 0x000fe20000002008 */
[----:B------:R-:W-:Y:S01]  /*0a60*/  FFMA R14, R17, 1.925963033500011079e-08, R14 ;  /* 0x32a57060110e7823 */ /* 0x000fe2000000000e */
[C---:B------:R-:W-:Y:S01]  /*0a70*/  @P1 FADD R10, R13.reuse, -12583039 ;  /* 0xcb40007f0d0a1421 */ /* 0x040fe20000000000 */
[----:B------:R-:W-:-:S03]  /*0a80*/  @P1 SHF.L.U32 R13, R13, 0x17, RZ ;  /* 0x000000170d0d1819 */ /* 0x000fc600000006ff */
[----:B------:R-:W-:Y:S01]  /*0a90*/  @P1 FFMA R16, R23, 1.4426950216293334961, -R10 ;  /* 0x3fb8aa3b17101823 */ /* 0x000fe2000000080a */
[----:B------:R-:W-:Y:S01]  /*0aa0*/  FFMA.RM R10, R25, R4, 12582913 ;  /* 0x4b400001190a7423 */ /* 0x000fe20000004004 */
[--C-:B------:R-:W-:Y:S01]  /*0ab0*/  @P2 FADD R17, R6, -R19.reuse ;  /* 0x8000001306112221 */ /* 0x100fe20000000000 */
[----:B------:R-:W-:Y:S01]  /*0ac0*/  @P2 MOV R6, R19 ;  /* 0x0000001300062202 */ /* 0x000fe20000000f00 */
[----:B------:R-:W-:Y:S01]  /*0ad0*/  @P1 FFMA R16, R23, 1.925963033500011079e-08, R16 ;  /* 0x32a5706017101823 */ /* 0x000fe20000000010 */
[----:B------:R-:W-:Y:S01]  /*0ae0*/  FADD R20, R10, -12583039 ;  /* 0xcb40007f0a147421 */ /* 0x000fe20000000000 */
[----:B------:R-:W-:Y:S01]  /*0af0*/  @P2 FFMA.SAT R23, R17, R8, 0.5 ;  /* 0x3f00000011172423 */ /* 0x000fe20000002008 */
[----:B------:R-:W-:Y:S01]  /*0b00*/  @P0 SHF.L.U32 R25, R15, 0x17, RZ ;  /* 0x000000170f190819 */ /* 0x000fe200000006ff */
[----:B------:R-:W-:Y:S01]  /*0b10*/  FADD R19, -R6, R19 ;  /* 0x0000001306137221 */ /* 0x000fe20000000100 */
[----:B------:R-:W-:Y:S01]  /*0b20*/  FFMA R22, R21, 1.4426950216293334961, -R20 ;  /* 0x3fb8aa3b15167823 */ /* 0x000fe20000000814 */
[----:B------:R-:W-:Y:S01]  /*0b30*/  @P2 FFMA.RM R15, R23, R4, 12582913 ;  /* 0x4b400001170f2423 */ /* 0x000fe20000004004 */
[----:B------:R-:W1:Y:S01]  /*0b40*/  MUFU.EX2 R14, R14 ;  /* 0x0000000e000e7308 */ /* 0x000e620000000800 */
[----:B0-----:R-:W-:Y:S01]  /*0b50*/  @P0 FMUL R24, R25, R18 ;  /* 0x0000001219180220 */ /* 0x001fe20000400000 */
[----:B------:R-:W-:Y:S01]  /*0b60*/  FFMA R23, R21, 1.925963033500011079e-08, R22 ;  /* 0x32a5706015177823 */ /* 0x000fe20000000016 */
[----:B------:R-:W-:Y:S01]  /*0b70*/  @P2 FADD R20, R15, -12583039 ;  /* 0xcb40007f0f142421 */ /* 0x000fe20000000000 */
[----:B------:R-:W-:Y:S01]  /*0b80*/  FFMA.SAT R21, R19, R8, 0.5 ;  /* 0x3f00000013157423 */ /* 0x000fe20000002008 */
[----:B------:R-:W-:Y:S01]  /*0b90*/  @P0 FMUL R7, R7, R24 ;  /* 0x0000001807070220 */ /* 0x000fe20000400000 */
[----:B------:R-:W-:Y:S01]  /*0ba0*/  SHF.L.U32 R24, R12, 0x17, RZ ;  /* 0x000000170c187819 */ /* 0x000fe200000006ff */
[----:B------:R-:W-:Y:S01]  /*0bb0*/  @P2 FFMA R22, R17, 1.4426950216293334961, -R20 ;  /* 0x3fb8aa3b11162823 */ /* 0x000fe20000000814 */
[----:B------:R-:W0:Y:S01]  /*0bc0*/  @P1 MUFU.EX2 R16, R16 ;  /* 0x0000001000101308 */ /* 0x000e220000000800 */
[----:B------:R-:W-:Y:S01]  /*0bd0*/  FFMA.RM R18, R21, R4, 12582913 ;  /* 0x4b40000115127423 */ /* 0x000fe20000004004 */
[----:B------:R-:W-:Y:S01]  /*0be0*/  FSETP.GT.AND P0, PT, R11, R6, PT ;  /* 0x000000060b00720b */ /* 0x000fe20003f04000 */
[----:B------:R-:W-:Y:S01]  /*0bf0*/  @P2 FFMA R17, R17, 1.925963033500011079e-08, R22 ;  /* 0x32a5706011112823 */ /* 0x000fe20000000016 */
[----:B------:R-:W-:Y:S01]  /*0c00*/  @P2 SHF.L.U32 R15, R15, 0x17, RZ ;  /* 0x000000170f0f2819 */ /* 0x000fe200000006ff */
[C---:B------:R-:W-:Y:S01]  /*0c10*/  FADD R22, R18.reuse, -12583039 ;  /* 0xcb40007f12167421 */ /* 0x040fe20000000000 */
[----:B------:R-:W-:-:S02]  /*0c20*/  SHF.L.U32 R18, R18, 0x17, RZ ;  /* 0x0000001712127819 */ /* 0x000fc400000006ff */
[----:B------:R-:W2:Y:S01]  /*0c30*/  MUFU.EX2 R20, R23 ;  /* 0x0000001700147308 */ /* 0x000ea20000000800 */
[----:B------:R-:W-:Y:S01]  /*0c40*/  FFMA R22, R19, 1.4426950216293334961, -R22 ;  /* 0x3fb8aa3b13167823 */ /* 0x000fe20000000816 */
[----:B-1----:R-:W-:-:S03]  /*0c50*/  FFMA R14, R24, R14, R7 ;  /* 0x0000000e180e7223 */ /* 0x002fc60000000007 */
[----:B------:R-:W-:-:S03]  /*0c60*/  FFMA R22, R19, 1.925963033500011079e-08, R22 ;  /* 0x32a5706013167823 */ /* 0x000fc60000000016 */
[----:B------:R-:W1:Y:S01]  /*0c70*/  @P2 MUFU.EX2 R12, R17 ;  /* 0x00000011000c2308 */ /* 0x000e620000000800 */
[----:B0-----:R-:W-:-:S04]  /*0c80*/  @P1 FMUL R13, R13, R16 ;  /* 0x000000100d0d1220 */ /* 0x001fc80000400000 */
[----:B------:R-:W-:Y:S01]  /*0c90*/  @P1 FMUL R14, R13, R14 ;  /* 0x0000000e0d0e1220 */ /* 0x000fe20000400000 */
[----:B------:R-:W-:Y:S02]  /*0ca0*/  SHF.L.U32 R13, R10, 0x17, RZ ;  /* 0x000000170a0d7819 */ /* 0x000fe400000006ff */
[----:B------:R-:W0:Y:S03]  /*0cb0*/  MUFU.EX2 R7, R22 ;  /* 0x0000001600077308 */ /* 0x000e260000000800 */
        /* <DEDUP_REMOVED lines=16> */
.L_x_5:
[----:B------:R-:W-:Y:S05]  /*0dc0*/  BSYNC.RECONVERGENT B0 ;  /* 0x0000000000007941 */ /* 0x000fea0003800200 */
.L_x_4:
[----:B------:R-:W-:Y:S01]  /*0dd0*/  FADD R7, -R6, R11 ;  /* 0x0000000b06077221 */ /* 0x000fe20000000100 */
[----:B------:R-:W-:Y:S01]  /*0de0*/  UIADD3 UR5, UPT, UPT, UR5, 0x4, URZ ;  /* 0x0000000405057890 */ /* 0x000fe2000fffe0ff */
[----:B------:R-:W-:Y:S02]  /*0df0*/  IADD3 R5, PT, PT, R5, 0x4, RZ ;  /* 0x0000000405057810 */ /* 0x000fe40007ffe0ff */
[----:B------:R-:W-:Y:S01]  /*0e00*/  FFMA.SAT R11, R7, R8, 0.5 ;  /* 0x3f000000070b7423 */ /* 0x000fe20000002008 */
[----:B------:R-:W-:-:S03]  /*0e10*/  UISETP.NE.AND UP0, UPT, UR5, URZ, UPT ;  /* 0x000000ff0500728c */ /* 0x000fc6000bf05270 */
[----:B------:R-:W-:-:S04]  /*0e20*/  FFMA.RM R11, R11, R4, 12582913 ;  /* 0x4b4000010b0b7423 */ /* 0x000fc80000004004 */
[----:B------:R-:W-:-:S04]  /*0e30*/  FADD R4, R11, -12583039 ;  /* 0xcb40007f0b047421 */ /* 0x000fc80000000000 */
[----:B------:R-:W-:-:S04]  /*0e40*/  FFMA R4, R7, 1.4426950216293334961, -R4 ;  /* 0x3fb8aa3b07047823 */ /* 0x000fc80000000804 */
[----:B------:R-:W-:Y:S01]  /*0e50*/  FFMA R4, R7, 1.925963033500011079e-08, R4 ;  /* 0x32a5706007047823 */ /* 0x000fe20000000004 */
[----:B------:R-:W-:-:S05]  /*0e60*/  SHF.L.U32 R7, R11, 0x17, RZ ;  /* 0x000000170b077819 */ /* 0x000fca00000006ff */
[----:B------:R-:W0:Y:S02]  /*0e70*/  MUFU.EX2 R4, R4 ;  /* 0x0000000400047308 */ /* 0x000e240000000800 */
[----:B0-----:R-:W-:Y:S01]  /*0e80*/  FFMA R7, R7, R4, R18 ;  /* 0x0000000407077223 */ /* 0x001fe20000000012 */
[----:B------:R-:W-:Y:S06]  /*0e90*/  BRA.U UP0, `(.L_x_6) ;  /* 0xfffffff900607547 */ /* 0x000fec000b83ffff */
.L_x_1:
[----:B------:R-:W-:-:S09]  /*0ea0*/  UISETP.NE.AND UP0, UPT, UR6, URZ, UPT ;  /* 0x000000ff0600728c */ /* 0x000fd2000bf05270 */
[----:B------:R-:W-:Y:S05]  /*0eb0*/  BRA.U !UP0, `(.L_x_0) ;  /* 0x0000000508747547 */ /* 0x000fea000b800000 */
[----:B------:R-:W-:-:S09]  /*0ec0*/  UISETP.NE.AND UP0, UPT, UR6, 0x1, UPT ;  /* 0x000000010600788c */ /* 0x000fd2000bf05270 */
[----:B------:R-:W-:Y:S05]  /*0ed0*/  BRA.U !UP0, `(.L_x_7) ;  /* 0x0000000108dc7547 */ /* 0x000fea000b800000 */
[----:B------:R-:W0:Y:S01]  /*0ee0*/  LDC.64 R12, c[0x0][0x380] ;  /* 0x0000e000ff0c7b82 */ /* 0x000e220000000a00 */
[----:B------:R-:W-:-:S05]  /*0ef0*/  IADD3 R3, PT, PT, R0, UR4, RZ ;  /* 0x0000000400037c10 */ /* 0x000fca000fffe0ff */
[----:B0-----:R-:W-:-:S06]  /*0f00*/  IMAD.WIDE.U32 R10, R3, 0x4, R12 ;  /* 0x00000004030a7825 */ /* 0x001fcc00078e000c */
[----:B------:R-:W2:Y:S01]  /*0f10*/  LDG.E.CONSTANT R11, desc[UR8][R10.64] ;  /* 0x000000080a0b7981 */ /* 0x000ea2000c1e9900 */
[----:B------:R-:W-:-:S05]  /*0f20*/  IADD3 R3, PT, PT, R3, 0x1, RZ ;  /* 0x0000000103037810 */ /* 0x000fca0007ffe0ff */
[----:B------:R-:W-:-:S05]  /*0f30*/  IMAD.WIDE.U32 R12, R3, 0x4, R12 ;  /* 0x00000004030c7825 */ /* 0x000fca00078e000c */
[----:B------:R-:W3:Y:S01]  /*0f40*/  LDG.E.CONSTANT R3, desc[UR8][R12.64] ;  /* 0x000000080c037981 */ /* 0x000ee2000c1e9900 */
[----:B------:R-:W-:Y:S01]  /*0f50*/  HFMA2 R2, -RZ, RZ, 0.96630859375, -0.0022525787353515625 ;  /* 0x3bbb989dff027431 */ /* 0x000fe200000001ff */
[----:B------:R-:W-:Y:S01]  /*0f60*/  MOV R4, 0x437c0000 ;  /* 0x437c000000047802 */ /* 0x000fe20000000f00 */
[----:B------:R-:W-:Y:S01]  /*0f70*/  BSSY.RECONVERGENT B0, `(.L_x_8) ;  /* 0x0000023000007945 */ /* 0x000fe20003800200 */
[----:B--2---:R-:W-:-:S13]  /*0f80*/  FSETP.GT.AND P0, PT, R11, R6, PT ;  /* 0x000000060b00720b */ /* 0x004fda0003f04000 */
[----:B------:R-:W-:Y:S01]  /*0f90*/  @P0 FADD R5, R6, -R11 ;  /* 0x8000000b06050221 */ /* 0x000fe20000000000 */
[----:B------:R-:W-:-:S03]  /*0fa0*/  @P0 MOV R6, R11 ;  /* 0x0000000b00060202 */ /* 0x000fc60000000f00 */
[----:B------:R-:W-:Y:S01]  /*0fb0*/  @P0 FFMA.SAT R15, R5, R2, 0.5 ;  /* 0x3f000000050f0423 */ /* 0x000fe20000002002 */
[----:B---3--:R-:W-:Y:S01]  /*0fc0*/  FSETP.GT.AND P1, PT, R3, R6, PT ;  /* 0x000000060300720b */ /* 0x008fe20003f24000 */
[----:B------:R-:W-:Y:S02]  /*0fd0*/  FADD R11, -R6, R11 ;  /* 0x0000000b060b7221 */ /* 0x000fe40000000100 */
[----:B------:R-:W-:Y:S02]  /*0fe0*/  @P0 FFMA.RM R15, R15, R4, 12582913 ;  /* 0x4b4000010f0f0423 */ /* 0x000fe40000004004 */
[----:B------:R-:W-:Y:S02]  /*0ff0*/  FFMA.SAT R17, R11, R2, 0.5 ;  /* 0x3f0000000b117423 */ /* 0x000fe40000002002 */
[C---:B------:R-:W-:Y:S01]  /*1000*/  @P0 FADD R8, R15.reuse, -12583039 ;  /* 0xcb40007f0f080421 */ /* 0x040fe20000000000 */
[----:B------:R-:W-:Y:S01]  /*1010*/  @P0 SHF.L.U32 R15, R15, 0x17, RZ ;  /* 0x000000170f0f0819 */ /* 0x000fe200000006ff */
[----:B------:R-:W-:-:S02]  /*1020*/  FFMA.RM R17, R17, R4, 12582913 ;  /* 0x4b40000111117423 */ /* 0x000fc40000004004 */
[----:B------:R-:W-:Y:S02]  /*1030*/  @P0 FFMA R8, R5, 1.4426950216293334961, -R8 ;  /* 0x3fb8aa3b05080823 */ /* 0x000fe40000000808 */
[C---:B------:R-:W-:Y:S01]  /*1040*/  FADD R10, R17.reuse, -12583039 ;  /* 0xcb40007f110a7421 */ /* 0x040fe20000000000 */
[----:B------:R-:W-:Y:S01]  /*1050*/  SHF.L.U32 R12, R17, 0x17, RZ ;  /* 0x00000017110c7819 */ /* 0x000fe200000006ff */
[----:B------:R-:W-:Y:S02]  /*1060*/  @P0 FFMA R8, R5, 1.925963033500011079e-08, R8 ;  /* 0x32a5706005080823 */ /* 0x000fe40000000008 */
[----:B------:R-:W-:-:S04]  /*1070*/  FFMA R10, R11, 1.4426950216293334961, -R10 ;  /* 0x3fb8aa3b0b0a7823 */ /* 0x000fc8000000080a */
[----:B------:R-:W0:Y:S01]  /*1080*/  @P0 MUFU.EX2 R8, R8 ;  /* 0x0000000800080308 */ /* 0x000e220000000800 */
[----:B------:R-:W-:-:S07]  /*1090*/  FFMA R11, R11, 1.925963033500011079e-08, R10 ;  /* 0x32a570600b0b7823 */ /* 0x000fce000000000a */
[----:B------:R-:W1:Y:S01]  /*10a0*/  MUFU.EX2 R11, R11 ;  /* 0x0000000b000b7308 */ /* 0x000e620000000800 */
[----:B0-----:R-:W-:-:S04]  /*10b0*/  @P0 FMUL R10, R15, R8 ;  /* 0x000000080f0a0220 */ /* 0x001fc80000400000 */
[----:B------:R-:W-:-:S04]  /*10c0*/  @P0 FMUL R7, R10, R7 ;  /* 0x000000070a070220 */ /* 0x000fc80000400000 */
[----:B-1----:R-:W-:Y:S01]  /*10d0*/  FFMA R7, R12, R11, R7 ;  /* 0x0000000b0c077223 */ /* 0x002fe20000000007 */
        /* <DEDUP_REMOVED lines=12> */
.L_x_9:
[----:B------:R-:W-:Y:S05]  /*11a0*/  BSYNC.RECONVERGENT B0 ;  /* 0x0000000000007941 */ /* 0x000fea0003800200 */
.L_x_8:
[----:B------:R-:W-:Y:S01]  /*11b0*/  FADD R3, -R6, R3 ;  /* 0x0000000306037221 */ /* 0x000fe20000000100 */
[----:B------:R-:W-:-:S03]  /*11c0*/  UIADD3 UR4, UPT, UPT, UR4, 0x2, URZ ;  /* 0x0000000204047890 */ /* 0x000fc6000fffe0ff */
[----:B------:R-:W-:-:S04]  /*11d0*/  FFMA.SAT R5, R3, R2, 0.5 ;  /* 0x3f00000003057423 */ /* 0x000fc80000002002 */
[----:B------:R-:W-:-:S04]  /*11e0*/  FFMA.RM R5, R5, R4, 12582913 ;  /* 0x4b40000105057423 */ /* 0x000fc80000004004 */
[C---:B------:R-:W-:Y:S01]  /*11f0*/  FADD R2, R5.reuse, -12583039 ;  /* 0xcb40007f05027421 */ /* 0x040fe20000000000 */
[----:B------:R-:W-:-:S03]  /*1200*/  SHF.L.U32 R4, R5, 0x17, RZ ;  /* 0x0000001705047819 */ /* 0x000fc600000006ff */
[----:B------:R-:W-:-:S04]  /*1210*/  FFMA R2, R3, 1.4426950216293334961, -R2 ;  /* 0x3fb8aa3b03027823 */ /* 0x000fc80000000802 */
[----:B------:R-:W-:-:S06]  /*1220*/  FFMA R2, R3, 1.925963033500011079e-08, R2 ;  /* 0x32a5706003027823 */ /* 0x000fcc0000000002 */
[----:B------:R-:W0:Y:S02]  /*1230*/  MUFU.EX2 R2, R2 ;  /* 0x0000000200027308 */ /* 0x000e240000000800 */
[----:B0-----:R-:W-:-:S07]  /*1240*/  FFMA R7, R4, R2, R7 ;  /* 0x0000000204077223 */ /* 0x001fce0000000007 */
.L_x_7:
[----:B------:R-:W0:Y:S02]  /*1250*/  LDCU UR5, c[0x0][0x394] ;  /* 0x00007280ff0577ac */ /* 0x000e240008000800 */
[----:B0-----:R-:W-:-:S04]  /*1260*/  ULOP3.LUT UR5, UR5, 0x1, URZ, 0xc0, !UPT ;  /* 0x0000000105057892 */ /* 0x001fc8000f8ec0ff */
[----:B------:R-:W-:-:S09]  /*1270*/  UISETP.NE.U32.AND UP0, UPT, UR5, 0x1, UPT ;  /* 0x000000010500788c */ /* 0x000fd2000bf05070 */
[----:B------:R-:W-:Y:S05]  /*1280*/  BRA.U UP0, `(.L_x_0) ;  /* 0x0000000100807547 */ /* 0x000fea000b800000 */
[----:B------:R-:W0:Y:S01]  /*1290*/  LDC.64 R2, c[0x0][0x380] ;  /* 0x0000e000ff027b82 */ /* 0x000e220000000a00 */
[----:B------:R-:W-:-:S05]  /*12a0*/  IADD3 R5, PT, PT, R0, UR4, RZ ;  /* 0x0000000400057c10 */ /* 0x000fca000fffe0ff */
[----:B0-----:R-:W-:-:S05]  /*12b0*/  IMAD.WIDE.U32 R2, R5, 0x4, R2 ;  /* 0x0000000405027825 */ /* 0x001fca00078e0002 */
[----:B------:R-:W2:Y:S01]  /*12c0*/  LDG.E.CONSTANT R5, desc[UR8][R2.64] ;  /* 0x0000000802057981 */ /* 0x000ea2000c1e9900 */
[----:B------:R-:W-:Y:S01]  /*12d0*/  BSSY.RECONVERGENT B0, `(.L_x_10) ;  /* 0x0000011000007945 */ /* 0x000fe20003800200 */
[----:B------:R-:W-:Y:S01]  /*12e0*/  HFMA2 R13, -RZ, RZ, 0.96630859375, -0.0022525787353515625 ;  /* 0x3bbb989dff0d7431 */ /* 0x000fe200000001ff */
[----:B--2---:R-:W-:-:S13]  /*12f0*/  FSETP.GT.AND P0, PT, R5, R6, PT ;  /* 0x000000060500720b */ /* 0x004fda0003f04000 */
[----:B------:R-:W-:Y:S05]  /*1300*/  @!P0 BRA `(.L_x_11) ;  /* 0x0000000000348947 */ /* 0x000fea0003800000 */
[----:B------:R-:W-:Y:S01]  /*1310*/  MOV R3, 0x3bbb989d ;  /* 0x3bbb989d00037802 */ /* 0x000fe20000000f00 */
[----:B------:R-:W-:Y:S01]  /*1320*/  FADD R0, R6, -R5 ;  /* 0x8000000506007221 */ /* 0x000fe20000000000 */
[----:B------:R-:W-:Y:S02]  /*1330*/  MOV R11, 0x437c0000 ;  /* 0x437c0000000b7802 */ /* 0x000fe40000000f00 */
[----:B------:R-:W-:Y:S01]  /*1340*/  MOV R6, R5 ;  /* 0x0000000500067202 */ /* 0x000fe20000000f00 */
[----:B------:R-:W-:-:S04]  /*1350*/  FFMA.SAT R2, R0, R3, 0.5 ;  /* 0x3f00000000027423 */ /* 0x000fc80000002003 */
[----:B------:R-:W-:-:S04]  /*1360*/  FFMA.RM R2, R2, R11, 12582913 ;  /* 0x4b40000102027423 */ /* 0x000fc8000000400b */
[C---:B------:R-:W-:Y:S01]  /*1370*/  FADD R3, R2.reuse, -12583039 ;  /* 0xcb40007f02037421 */ /* 0x040fe20000000000 */
[----:B------:R-:W-:-:S03]  /*1380*/  SHF.L.U32 R2, R2, 0x17, RZ ;  /* 0x0000001702027819 */ /* 0x000fc600000006ff */
[----:B------:R-:W-:-:S04]  /*1390*/  FFMA R3, R0, 1.4426950216293334961, -R3 ;  /* 0x3fb8aa3b00037823 */ /* 0x000fc80000000803 */
[----:B------:R-:W-:-:S06]  /*13a0*/  FFMA R3, R0, 1.925963033500011079e-08, R3 ;  /* 0x32a5706000037823 */ /* 0x000fcc0000000003 */
[----:B------:R-:W0:Y:S02]  /*13b0*/  MUFU.EX2 R3, R3 ;  /* 0x0000000300037308 */ /* 0x000e240000000800 */
[----:B0-----:R-:W-:-:S04]  /*13c0*/  FMUL R2, R2, R3 ;  /* 0x0000000302027220 */ /* 0x001fc80000400000 */
[----:B------:R-:W-:-:S07]  /*13d0*/  FMUL R7, R2, R7 ;  /* 0x0000000702077220 */ /* 0x000fce0000400000 */
.L_x_11:
[----:B------:R-:W-:Y:S05]  /*13e0*/  BSYNC.RECONVERGENT B0 ;  /* 0x0000000000007941 */ /* 0x000fea0003800200 */
.L_x_10:
[----:B------:R-:W-:Y:S01]  /*13f0*/  FADD R0, -R6, R5 ;  /* 0x0000000506007221 */ /* 0x000fe20000000100 */
[----:B------:R-:W-:-:S03]  /*1400*/  MOV R3, 0x437c0000 ;  /* 0x437c000000037802 */ /* 0x000fc60000000f00 */
        /* <DEDUP_REMOVED lines=8> */
.L_x_0:
[----:B------:R-:W0:Y:S02]  /*1490*/  LDC R0, c[0x0][0x394] ;  /* 0x0000e500ff007b82 */ /* 0x000e240000000800 */
[----:B0-----:R-:W-:-:S13]  /*14a0*/  ISETP.GE.AND P0, PT, R0, 0x1, PT ;  /* 0x000000010000780c */ /* 0x001fda0003f06270 */
[----:B------:R-:W-:Y:S05]  /*14b0*/  @!P0 EXIT ;  /* 0x000000000000894d */ /* 0x000fea0003800000 */
[C---:B------:R-:W-:Y:S01]  /*14c0*/  ISETP.GE.U32.AND P0, PT, R0.reuse, 0x8, PT ;  /* 0x000000080000780c */ /* 0x040fe20003f06070 */
[----:B------:R-:W-:Y:S01]  /*14d0*/  HFMA2 R4, -RZ, RZ, 0, 0 ;  /* 0x00000000ff047431 */ /* 0x000fe200000001ff */
[----:B------:R-:W-:-:S11]  /*14e0*/  LOP3.LUT R5, R0, 0x7, RZ, 0xc0, !PT ;  /* 0x0000000700057812 */ /* 0x000fd600078ec0ff */
[----:B------:R-:W-:Y:S05]  /*14f0*/  @!P0 BRA `(.L_x_12) ;  /* 0x0000000c00e08947 */ /* 0x000fea0003800000 */
[----:B------:R-:W0:Y:S01]  /*1500*/  LDC.64 R18, c[0x0][0x380] ;  /* 0x0000e000ff127b82 */ /* 0x000e220000000a00 */
[----:B------:R-:W-:Y:S01]  /*1510*/  LOP3.LUT R4, R0, 0x7ffffff8, RZ, 0xc0, !PT ;  /* 0x7ffffff800047812 */ /* 0x000fe200078ec0ff */
[----:B------:R-:W-:-:S03]  /*1520*/  IMAD R3, R9, R0, 0x3 ;  /* 0x0000000309037424 */ /* 0x000fc600078e0200 */
[----:B------:R-:W-:-:S03]  /*1530*/  IADD3 R2, PT, PT, -R4, RZ, RZ ;  /* 0x000000ff04027210 */ /* 0x000fc60007ffe1ff */
[----:B------:R-:W1:Y:S08]  /*1540*/  LDC.64 R16, c[0x0][0x388] ;  /* 0x0000e200ff107b82 */ /* 0x000e700000000a00 */
[----:B------:R-:W2:Y:S08]  /*1550*/  LDC.64 R14, c[0x0][0x380] ;  /* 0x0000e000ff0e7b82 */ /* 0x000eb00000000a00 */
[----:B------:R-:W3:Y:S02]  /*1560*/  LDC.64 R12, c[0x0][0x388] ;  /* 0x0000e200ff0c7b82 */ /* 0x000ee40000000a00 */
.L_x_29:
[----:B------:R-:W-:-:S05]  /*1570*/  IADD3 R29, PT, PT, R3, -0x3, RZ ;  /* 0xfffffffd031d7810 */ /* 0x000fca0007ffe0ff */
[----:B--2-4-:R-:W-:-:S06]  /*1580*/  IMAD.WIDE.U32 R10, R29, 0x4, R14 ;  /* 0x000000041d0a7825 */ /* 0x014fcc00078e000e */
[----:B------:R-:W2:Y:S01]  /*1590*/  LDG.E.CONSTANT R11, desc[UR8][R10.64] ;  /* 0x000000080a0b7981 */ /* 0x000ea2000c1e9900 */
[----:B------:R-:W-:Y:S01]  /*15a0*/  HFMA2 R23, -RZ, RZ, 3.7421875, 0 ;  /* 0x437c0000ff177431 */ /* 0x000fe200000001ff */
[----:B------:R-:W-:Y:S01]  /*15b0*/  MOV R21, 0x3bbb989d ;  /* 0x3bbb989d00157802 */ /* 0x000fe20000000f00 */
[----:B------:R-:W4:Y:S01]  /*15c0*/  MUFU.RCP R22, R7 ;  /* 0x0000000700167308 */ /* 0x000f220000001000 */
[----:B------:R-:W-:Y:S01]  /*15d0*/  IADD3 R2, PT, PT, R2, 0x8, RZ ;  /* 0x0000000802027810 */ /* 0x000fe20007ffe0ff */
[----:B------:R-:W-:Y:S03]  /*15e0*/  BSSY.RECONVERGENT B2, `(.L_x_13) ;  /* 0x0000015000027945 */ /* 0x000fe60003800200 */
[----:B------:R-:W-:Y:S01]  /*15f0*/  ISETP.NE.AND P2, PT, R2, RZ, PT ;  /* 0x000000ff0200720c */ /* 0x000fe20003f45270 */
[----:B--2---:R-:W-:Y:S01]  /*1600*/  FADD R0, R11, -R6 ;  /* 0x800000060b007221 */ /* 0x004fe20000000000 */
[----:B----4-:R-:W-:-:S03]  /*1610*/  FFMA R11, R22, -R7, 1 ;  /* 0x3f800000160b7423 */ /* 0x010fc60000000807 */
[----:B------:R-:W-:Y:S01]  /*1620*/  FFMA.SAT R8, R0, R21, 0.5 ;  /* 0x3f00000000087423 */ /* 0x000fe20000002015 */
[----:B------:R-:W-:-:S03]  /*1630*/  FFMA R11, R22, R11, R22 ;  /* 0x0000000b160b7223 */ /* 0x000fc60000000016 */
[----:B------:R-:W-:-:S04]  /*1640*/  FFMA.RM R8, R8, R23, 12582913 ;  /* 0x4b40000108087423 */ /* 0x000fc80000004017 */
[----:B------:R-:W-:-:S04]  /*1650*/  FADD R21, R8, -12583039 ;  /* 0xcb40007f08157421 */ /* 0x000fc80000000000 */
[----:B------:R-:W-:-:S04]  /*1660*/  FFMA R21, R0, 1.4426950216293334961, -R21 ;  /* 0x3fb8aa3b00157823 */ /* 0x000fc80000000815 */
[----:B------:R-:W-:Y:S01]  /*1670*/  FFMA R20, R0, 1.925963033500011079e-08, R21 ;  /* 0x32a5706000147823 */ /* 0x000fe20000000015 */
[----:B------:R-:W-:-:S03]  /*1680*/  SHF.L.U32 R0, R8, 0x17, RZ ;  /* 0x0000001708007819 */ /* 0x000fc600000006ff */
[----:B------:R-:W2:Y:S02]  /*1690*/  MUFU.EX2 R21, R20 ;  /* 0x0000001400157308 */ /* 0x000ea40000000800 */
[----:B--2---:R-:W-:-:S06]  /*16a0*/  FMUL R0, R0, R21 ;  /* 0x0000001500007220 */ /* 0x004fcc0000400000 */
[----:B------:R-:W2:Y:S01]  /*16b0*/  FCHK P0, R0, R7 ;  /* 0x0000000700007302 */ /* 0x000ea20000000000 */
[----:B------:R-:W-:-:S04]  /*16c0*/  FFMA R8, R0, R11, RZ ;  /* 0x0000000b00087223 */ /* 0x000fc800000000ff */
[----:B------:R-:W-:-:S04]  /*16d0*/  FFMA R21, R8, -R7, R0 ;  /* 0x8000000708157223 */ /* 0x000fc80000000000 */
[----:B------:R-:W-:Y:S01]  /*16e0*/  FFMA R21, R11, R21, R8 ;  /* 0x000000150b157223 */ /* 0x000fe20000000008 */
[----:B--2---:R-:W-:Y:S06]  /*16f0*/  @!P0 BRA `(.L_x_14) ;  /* 0x00000000000c8947 */ /* 0x004fec0003800000 */
[----:B------:R-:W-:-:S07]  /*1700*/  MOV R8, 0x1720 ;  /* 0x0000172000087802 */ /* 0x000fce0000000f00 */
[----:B01-3--:R-:W-:Y:S05]  /*1710*/  CALL.REL.NOINC `($__internal_0_$__cuda_sm3x_div_rn_noftz_f32_slowpath) ;  /* 0x0000001c00147944 */ /* 0x00bfea0003c00000 */
[----:B------:R-:W-:-:S07]  /*1720*/  MOV R21, R0 ;  /* 0x0000000000157202 */ /* 0x000fce0000000f00 */
.L_x_14:
[----:B------:R-:W-:Y:S05]  /*1730*/  BSYNC.RECONVERGENT B2 ;  /* 0x0000000000027941 */ /* 0x000fea0003800200 */
.L_x_13:
[----:B------:R-:W-:-:S05]  /*1740*/  IADD3 R27, PT, PT, R3, -0x2, RZ ;  /* 0xfffffffe031b7810 */ /* 0x000fca0007ffe0ff */
[----:B0-----:R-:W-:-:S06]  /*1750*/  IMAD.WIDE.U32 R10, R27, 0x4, R18 ;  /* 0x000000041b0a7825 */ /* 0x001fcc00078e0012 */
[----:B------:R-:W2:Y:S01]  /*1760*/  LDG.E.CONSTANT R11, desc[UR8][R10.64] ;  /* 0x000000080a0b7981 */ /* 0x000ea2000c1e9900 */
[----:B------:R-:W-:Y:S01]  /*1770*/  HFMA2 R23, -RZ, RZ, 0.96630859375, -0.0022525787353515625 ;  /* 0x3bbb989dff177431 */ /* 0x000fe200000001ff */
[----:B------:R-:W-:Y:S01]  /*1780*/  MOV R25, 0x437c0000 ;  /* 0x437c000000197802 */ /* 0x000fe20000000f00 */
[----:B------:R-:W-:Y:S01]  /*1790*/  BSSY.RECONVERGENT B2, `(.L_x_15) ;  /* 0x0000018000027945 */ /* 0x000fe20003800200 */
[----:B--2---:R-:W-:Y:S01]  /*17a0*/  FADD R8, R11, -R6 ;  /* 0x800000060b087221 */ /* 0x004fe20000000000 */
[----:B-1----:R-:W-:-:S04]  /*17b0*/  IMAD.WIDE.U32 R10, R29, 0x4, R16 ;  /* 0x000000041d0a7825 */ /* 0x002fc800078e0010 */
[----:B------:R-:W-:Y:S01]  /*17c0*/  FFMA.SAT R0, R8, R23, 0.5 ;  /* 0x3f00000008007423 */ /* 0x000fe20000002017 */
[----:B------:R0:W-:Y:S03]  /*17d0*/  STG.E desc[UR8][R10.64], R21 ;  /* 0x000000150a007986 */ /* 0x0001e6000c101908 */
[----:B------:R-:W-:Y:S02]  /*17e0*/  FFMA.RM R20, R0, R25, 12582913 ;  /* 0x4b40000100147423 */ /* 0x000fe40000004019 */
[----:B------:R-:W1:Y:S02]  /*17f0*/  MUFU.RCP R0, R7 ;  /* 0x0000000700007308 */ /* 0x000e640000001000 */
[C---:B------:R-:W-:Y:S01]  /*1800*/  FADD R23, R20.reuse, -12583039 ;  /* 0xcb40007f14177421 */ /* 0x040fe20000000000 */
[----:B------:R-:W-:-:S03]  /*1810*/  SHF.L.U32 R20, R20, 0x17, RZ ;  /* 0x0000001714147819 */ /* 0x000fc600000006ff */
[----:B------:R-:W-:-:S04]  /*1820*/  FFMA R23, R8, 1.4426950216293334961, -R23 ;  /* 0x3fb8aa3b08177823 */ /* 0x000fc80000000817 */
[----:B------:R-:W-:-:S04]  /*1830*/  FFMA R8, R8, 1.925963033500011079e-08, R23 ;  /* 0x32a5706008087823 */ /* 0x000fc80000000017 */
[----:B------:R-:W2:Y:S01]  /*1840*/  MUFU.EX2 R23, R8 ;  /* 0x0000000800177308 */ /* 0x000ea20000000800 */
[----:B-1----:R-:W-:-:S04]  /*1850*/  FFMA R25, R0, -R7, 1 ;  /* 0x3f80000000197423 */ /* 0x002fc80000000807 */
[----:B------:R-:W-:Y:S01]  /*1860*/  FFMA R0, R0, R25, R0 ;  /* 0x0000001900007223 */ /* 0x000fe20000000000 */
[----:B--2---:R-:W-:-:S04]  /*1870*/  FMUL R22, R20, R23 ;  /* 0x0000001714167220 */ /* 0x004fc80000400000 */
[----:B------:R-:W1:Y:S01]  /*1880*/  FCHK P0, R22, R7 ;  /* 0x0000000716007302 */ /* 0x000e620000000000 */
[----:B------:R-:W-:-:S04]  /*1890*/  FFMA R23, R0, R22, RZ ;  /* 0x0000001600177223 */ /* 0x000fc800000000ff */
[----:B------:R-:W-:-:S04]  /*18a0*/  FFMA R20, R23, -R7, R22 ;  /* 0x8000000717147223 */ /* 0x000fc80000000016 */
[----:B------:R-:W-:Y:S01]  /*18b0*/  FFMA R23, R0, R20, R23 ;  /* 0x0000001400177223 */ /* 0x000fe20000000017 */
[----:B01----:R-:W-:Y:S06]  /*18c0*/  @!P0 BRA `(.L_x_16) ;  /* 0x0000000000108947 */ /* 0x003fec0003800000 */
[----:B------:R-:W-:Y:S02]  /*18d0*/  MOV R0, R22 ;  /* 0x0000001600007202 */ /* 0x000fe40000000f00 */
[----:B------:R-:W-:-:S07]  /*18e0*/  MOV R8, 0x1900 ;  /* 0x0000190000087802 */ /* 0x000fce0000000f00 */
[----:B---3--:R-:W-:Y:S05]  /*18f0*/  CALL.REL.NOINC `($__internal_0_$__cuda_sm3x_div_rn_noftz_f32_slowpath) ;  /* 0x00000018009c7944 */ /* 0x008fea0003c00000 */
[----:B------:R-:W-:-:S07]  /*1900*/  MOV R23, R0 ;  /* 0x0000000000177202 */ /* 0x000fce0000000f00 */
.L_x_16:
[----:B------:R-:W-:Y:S05]  /*1910*/  BSYNC.RECONVERGENT B2 ;  /* 0x0000000000027941 */ /* 0x000fea0003800200 */
.L_x_15:
[----:B------:R-:W-:-:S05]  /*1920*/  IADD3 R29, PT, PT, R3, -0x1, RZ ;  /* 0xffffffff031d7810 */ /* 0x000fca0007ffe0ff */
[----:B------:R-:W-:-:S06]  /*1930*/  IMAD.WIDE.U32 R10, R29, 0x4, R18 ;  /* 0x000000041d0a7825 */ /* 0x000fcc00078e0012 */
[----:B------:R-:W2:Y:S01]  /*1940*/  LDG.E.CONSTANT R11, desc[UR8][R10.64] ;  /* 0x000000080a0b7981 */ /* 0x000ea2000c1e9900 */
[----:B------:R-:W-:Y:S01]  /*1950*/  HFMA2 R21, -RZ, RZ, 0.96630859375, -0.0022525787353515625 ;  /* 0x3bbb989dff157431 */ /* 0x000fe200000001ff */
[----:B------:R-:W-:Y:S01]  /*1960*/  MOV R25, 0x437c0000 ;  /* 0x437c000000197802 */ /* 0x000fe20000000f00 */
[----:B------:R-:W-:Y:S01]  /*1970*/  BSSY.RECONVERGENT B2, `(.L_x_17) ;  /* 0x0000018000027945 */ /* 0x000fe20003800200 */
[----:B--2---:R-:W-:Y:S01]  /*1980*/  FADD R8, R11, -R6 ;  /* 0x800000060b087221 */ /* 0x004fe20000000000 */
[----:B------:R-:W-:-:S04]  /*1990*/  IMAD.WIDE.U32 R10, R27, 0x4, R16 ;  /* 0x000000041b0a7825 */ /* 0x000fc800078e0010 */
        /* <DEDUP_REMOVED lines=21> */
.L_x_18:
[----:B------:R-:W-:Y:S05]  /*1af0*/  BSYNC.RECONVERGENT B2 ;  /* 0x0000000000027941 */ /* 0x000fea0003800200 */
.L_x_17:
[----:B------:R-:W-:-:S06]  /*1b00*/  IMAD.WIDE.U32 R10, R3, 0x4, R18 ;  /* 0x00000004030a7825 */ /* 0x000fcc00078e0012 */
[----:B------:R-:W2:Y:S01]  /*1b10*/  LDG.E.CONSTANT R11, desc[UR8][R10.64] ;  /* 0x000000080a0b7981 */ /* 0x000ea2000c1e9900 */
[----:B------:R-:W-:Y:S01]  /*1b20*/  HFMA2 R23, -RZ, RZ, 0.96630859375, -0.0022525787353515625 ;  /* 0x3bbb989dff177431 */ /* 0x000fe200000001ff */
[----:B------:R-:W-:Y:S01]  /*1b30*/  MOV R25, 0x437c0000 ;  /* 0x437c000000197802 */ /* 0x000fe20000000f00 */
[----:B------:R-:W0:Y:S01]  /*1b40*/  MUFU.RCP R22, R7 ;  /* 0x0000000700167308 */ /* 0x000e220000001000 */
[----:B------:R-:W-:Y:S01]  /*1b50*/  BSSY.RECONVERGENT B2, `(.L_x_19) ;  /* 0x0000018000027945 */ /* 0x000fe20003800200 */
[----:B------:R-:W-:Y:S01]  /*1b60*/  IADD3 R27, PT, PT, R3, 0x4, RZ ;  /* 0x00000004031b7810 */ /* 0x000fe20007ffe0ff */
[----:B--2---:R-:W-:Y:S01]  /*1b70*/  FADD R0, R11, -R6 ;  /* 0x800000060b007221 */ /* 0x004fe20000000000 */
[----:B------:R-:W-:-:S04]  /*1b80*/  IMAD.WIDE.U32 R10, R29, 0x4, R16 ;  /* 0x000000041d0a7825 */ /* 0x000fc800078e0010 */
[----:B------:R-:W-:Y:S01]  /*1b90*/  FFMA.SAT R8, R0, R23, 0.5 ;  /* 0x3f00000000087423 */ /* 0x000fe20000002017 */
[----:B------:R1:W-:Y:S03]  /*1ba0*/  STG.E desc[UR8][R10.64], R21 ;  /* 0x000000150a007986 */ /* 0x0003e6000c101908 */
[----:B------:R-:W-:Y:S01]  /*1bb0*/  FFMA.RM R8, R8, R25, 12582913 ;  /* 0x4b40000108087423 */ /* 0x000fe20000004019 */
[----:B0-----:R-:W-:-:S03]  /*1bc0*/  FFMA R25, R22, -R7, 1 ;  /* 0x3f80000016197423 */ /* 0x001fc60000000807 */
[C---:B------:R-:W-:Y:S01]  /*1bd0*/  FADD R23, R8.reuse, -12583039 ;  /* 0xcb40007f08177421 */ /* 0x040fe20000000000 */
[----:B------:R-:W-:-:S03]  /*1be0*/  SHF.L.U32 R8, R8, 0x17, RZ ;  /* 0x0000001708087819 */ /* 0x000fc600000006ff */
[----:B------:R-:W-:-:S04]  /*1bf0*/  FFMA R23, R0, 1.4426950216293334961, -R23 ;  /* 0x3fb8aa3b00177823 */ /* 0x000fc80000000817 */
[----:B------:R-:W-:Y:S01]  /*1c00*/  FFMA R20, R0, 1.925963033500011079e-08, R23 ;  /* 0x32a5706000147823 */ /* 0x000fe20000000017 */
[----:B------:R-:W-:-:S03]  /*1c10*/  FFMA R0, R22, R25, R22 ;  /* 0x0000001916007223 */ /* 0x000fc60000000016 */
[----:B------:R-:W0:Y:S02]  /*1c20*/  MUFU.EX2 R23, R20 ;  /* 0x0000001400177308 */ /* 0x000e240000000800 */
[----:B0-----:R-:W-:-:S06]  /*1c30*/  FMUL R22, R8, R23 ;  /* 0x0000001708167220 */ /* 0x001fcc0000400000 */
[----:B------:R-:W0:Y:S01]  /*1c40*/  FCHK P0, R22, R7 ;  /* 0x0000000716007302 */ /* 0x000e220000000000 */
        /* <DEDUP_REMOVED lines=8> */
.L_x_20:
[----:B------:R-:W-:Y:S05]  /*1cd0*/  BSYNC.RECONVERGENT B2 ;  /* 0x0000000000027941 */ /* 0x000fea0003800200 */
.L_x_19:
[----:B------:R-:W-:-:S05]  /*1ce0*/  IADD3 R20, PT, PT, R3, 0x1, RZ ;  /* 0x0000000103147810 */ /* 0x000fca0007ffe0ff */
        /* <DEDUP_REMOVED lines=14> */
[----:B------:R-:W-:-:S06]  /*1dd0*/  FFMA R8, R8, 1.925963033500011079e-08, R25 ;  /* 0x32a5706008087823 */ /* 0x000fcc0000000019 */
        /* <DEDUP_REMOVED lines=13> */
.L_x_22:
[----:B------:R-:W-:Y:S05]  /*1eb0*/  BSYNC.RECONVERGENT B2 ;  /* 0x0000000000027941 */ /* 0x000fea0003800200 */
.L_x_21:
[----:B------:R-:W-:-:S05]  /*1ec0*/  IADD3 R29, PT, PT, R3, 0x2, RZ ;  /* 0x00000002031d7810 */ /* 0x000fca0007ffe0ff */
[----:B------:R-:W-:-:S06]  /*1ed0*/  IMAD.WIDE.U32 R10, R29, 0x4, R18 ;  /* 0x000000041d0a7825 */ /* 0x000fcc00078e0012 */
[----:B------:R-:W2:Y:S01]  /*1ee0*/  LDG.E.CONSTANT R11, desc[UR8][R10.64] ;  /* 0x000000080a0b7981 */ /* 0x000ea2000c1e9900 */
[----:B------:R-:W-:Y:S01]  /*1ef0*/  HFMA2 R21, -RZ, RZ, 0.96630859375, -0.0022525787353515625 ;  /* 0x3bbb989dff157431 */ /* 0x000fe200000001ff */
[----:B------:R-:W-:Y:S01]  /*1f00*/  MOV R23, 0x437c0000 ;  /* 0x437c000000177802 */ /* 0x000fe20000000f00 */
[----:B------:R-:W-:Y:S01]  /*1f10*/  BSSY.RECONVERGENT B2, `(.L_x_23) ;  /* 0x0000018000027945 */ /* 0x000fe20003800200 */
[----:B--2---:R-:W-:-:S04]  /*1f20*/  FADD R8, R11, -R6 ;  /* 0x800000060b087221 */ /* 0x004fc80000000000 */
[----:B------:R-:W-:-:S04]  /*1f30*/  FFMA.SAT R0, R8, R21, 0.5 ;  /* 0x3f00000008007423 */ /* 0x000fc80000002015 */
[----:B------:R-:W-:Y:S02]  /*1f40*/  FFMA.RM R22, R0, R23, 12582913 ;  /* 0x4b40000100167423 */ /* 0x000fe40000004017 */
[----:B------:R-:W0:Y:S02]  /*1f50*/  MUFU.RCP R0, R7 ;  /* 0x0000000700007308 */ /* 0x000e240000001000 */
[C---:B------:R-:W-:Y:S01]  /*1f60*/  FADD R21, R22.reuse, -12583039 ;  /* 0xcb40007f16157421 */ /* 0x040fe20000000000 */
[----:B------:R-:W-:-:S03]  /*1f70*/  SHF.L.U32 R22, R22, 0x17, RZ ;  /* 0x0000001716167819 */ /* 0x000fc600000006ff */
[----:B------:R-:W-:-:S04]  /*1f80*/  FFMA R21, R8, 1.4426950216293334961, -R21 ;  /* 0x3fb8aa3b08157823 */ /* 0x000fc80000000815 */
[----:B------:R-:W-:Y:S01]  /*1f90*/  FFMA R8, R8, 1.925963033500011079e-08, R21 ;  /* 0x32a5706008087823 */ /* 0x000fe20000000015 */
[----:B------:R-:W-:-:S03]  /*1fa0*/  IMAD.WIDE.U32 R20, R20, 0x4, R16 ;  /* 0x0000000414147825 */ /* 0x000fc600078e0010 */
[----:B------:R-:W1:Y:S02]  /*1fb0*/  MUFU.EX2 R23, R8 ;  /* 0x0000000800177308 */ /* 0x000e640000000800 */
[----:B------:R2:W-:Y:S01]  /*1fc0*/  STG.E desc[UR8][R20.64], R25 ;  /* 0x0000001914007986 */ /* 0x0005e2000c101908 */
[----:B0-----:R-:W-:-:S04]  /*1fd0*/  FFMA R11, R0, -R7, 1 ;  /* 0x3f800000000b7423 */ /* 0x001fc80000000807 */
[----:B------:R-:W-:Y:S01]  /*1fe0*/  FFMA R0, R0, R11, R0 ;  /* 0x0000000b00007223 */ /* 0x000fe20000000000 */
[----:B-1----:R-:W-:-:S04]  /*1ff0*/  FMUL R22, R22, R23 ;  /* 0x0000001716167220 */ /* 0x002fc80000400000 */
[----:B------:R-:W0:Y:S01]  /*2000*/  FCHK P0, R22, R7 ;  /* 0x0000000716007302 */ /* 0x000e220000000000 */
[----:B------:R-:W-:-:S04]  /*2010*/  FFMA R23, R0, R22, RZ ;  /* 0x0000001600177223 */ /* 0x000fc800000000ff */
[----:B------:R-:W-:-:S04]  /*2020*/  FFMA R10, R23, -R7, R22 ;  /* 0x80000007170a7223 */ /* 0x000fc80000000016 */
[----:B------:R-:W-:Y:S01]  /*2030*/  FFMA R23, R0, R10, R23 ;  /* 0x0000000a00177223 */ /* 0x000fe20000000017 */
[----:B0-2---:R-:W-:Y:S06]  /*2040*/  @!P0 BRA `(.L_x_24) ;  /* 0x0000000000108947 */ /* 0x005fec0003800000 */
[----:B------:R-:W-:Y:S02]  /*2050*/  MOV R0, R22 ;  /* 0x0000001600007202 */ /* 0x000fe40000000f00 */
[----:B------:R-:W-:-:S07]  /*2060*/  MOV R8, 0x2080 ;  /* 0x0000208000087802 */ /* 0x000fce0000000f00 */
[----:B---3--:R-:W-:Y:S05]  /*2070*/  CALL.REL.NOINC `($__internal_0_$__cuda_sm3x_div_rn_noftz_f32_slowpath) ;  /* 0x0000001000bc7944 */ /* 0x008fea0003c00000 */
[----:B------:R-:W-:-:S07]  /*2080*/  MOV R23, R0 ;  /* 0x0000000000177202 */ /* 0x000fce0000000f00 */
.L_x_24:
[----:B------:R-:W-:Y:S05]  /*2090*/  BSYNC.RECONVERGENT B2 ;  /* 0x0000000000027941 */ /* 0x000fea0003800200 */
.L_x_23:
        /* <DEDUP_REMOVED lines=29> */
.L_x_26:
[----:B------:R-:W-:Y:S05]  /*2270*/  BSYNC.RECONVERGENT B2 ;  /* 0x0000000000027941 */ /* 0x000fea0003800200 */
.L_x_25:
        /* <DEDUP_REMOVED lines=27> */
.L_x_28:
[----:B------:R-:W-:Y:S05]  /*2430*/  BSYNC.RECONVERGENT B2 ;  /* 0x0000000000027941 */ /* 0x000fea0003800200 */
.L_x_27:
[----:B---3--:R-:W-:Y:S01]  /*2440*/  IMAD.WIDE.U32 R10, R27, 0x4, R12 ;  /* 0x000000041b0a7825 */ /* 0x008fe200078e000c */
[----:B------:R-:W-:-:S04]  /*2450*/  IADD3 R3, PT, PT, R3, 0x8, RZ ;  /* 0x0000000803037810 */ /* 0x000fc80007ffe0ff */
[----:B------:R4:W-:Y:S01]  /*2460*/  STG.E desc[UR8][R10.64], R0 ;  /* 0x000000000a007986 */ /* 0x0009e2000c101908 */
[----:B------:R-:W-:Y:S05]  /*2470*/  @P2 BRA `(.L_x_29) ;  /* 0xfffffff0003c2947 */ /* 0x000fea000383ffff */
.L_x_12:
[----:B------:R-:W-:-:S13]  /*2480*/  ISETP.NE.AND P0, PT, R5, RZ, PT ;  /* 0x000000ff0500720c */ /* 0x000fda0003f05270 */
[----:B------:R-:W-:Y:S05]  /*2490*/  @!P0 EXIT ;  /* 0x000000000000894d */ /* 0x000fea0003800000 */
[----:B------:R-:W0:Y:S01]  /*24a0*/  LDCU UR4, c[0x0][0x394] ;  /* 0x00007280ff0477ac */ /* 0x000e220008000800 */
[----:B------:R-:W-:Y:S01]  /*24b0*/  ISETP.GE.U32.AND P0, PT, R5, 0x4, PT ;  /* 0x000000040500780c */ /* 0x000fe20003f06070 */
[----:B0-----:R-:W-:-:S12]  /*24c0*/  ULOP3.LUT UR5, UR4, 0x3, URZ, 0xc0, !UPT ;  /* 0x0000000304057892 */ /* 0x001fd8000f8ec0ff */
[----:B------:R-:W-:Y:S05]  /*24d0*/  @!P0 BRA `(.L_x_30) ;  /* 0x0000000800008947 */ /* 0x000fea0003800000 */
[----:B------:R-:W0:Y:S01]  /*24e0*/  LDC.64 R2, c[0x0][0x380] ;  /* 0x0000e000ff027b82 */ /* 0x000e220000000a00 */
[----:B------:R-:W-:-:S04]  /*24f0*/  IMAD R5, R9, UR4, R4 ;  /* 0x0000000409057c24 */ /* 0x000fc8000f8e0204 */
[----:B0-----:R-:W-:-:S06]  /*2500*/  IMAD.WIDE.U32 R2, R5, 0x4, R2 ;  /* 0x0000000405027825 */ /* 0x001fcc00078e0002 */
[----:B------:R-:W2:Y:S01]  /*2510*/  LDG.E.CONSTANT R3, desc[UR8][R2.64] ;  /* 0x0000000802037981 */ /* 0x000ea2000c1e9900 */
[----:B----4-:R-:W-:Y:S01]  /*2520*/  HFMA2 R11, -RZ, RZ, 0.96630859375, -0.0022525787353515625 ;  /* 0x3bbb989dff0b7431 */ /* 0x010fe200000001ff */
[----:B------:R-:W-:Y:S01]  /*2530*/  MOV R13, 0x437c0000 ;  /* 0x437c0000000d7802 */ /* 0x000fe20000000f00 */
[----:B------:R-:W0:Y:S01]  /*2540*/  MUFU.RCP R10, R7 ;  /* 0x00000007000a7308 */ /* 0x000e220000001000 */
[----:B------:R-:W-:Y:S01]  /*2550*/  BSSY.RECONVERGENT B2, `(.L_x_31) ;  /* 0x0000015000027945 */ /* 0x000fe20003800200 */
[----:B--2---:R-:W-:Y:S01]  /*2560*/  FADD R0, R3, -R6 ;  /* 0x8000000603007221 */ /* 0x004fe20000000000 */
[----:B0-----:R-:W-:-:S03]  /*2570*/  FFMA R3, R10, -R7, 1 ;  /* 0x3f8000000a037423 */ /* 0x001fc60000000807 */
[----:B------:R-:W-:-:S04]  /*2580*/  FFMA.SAT R8, R0, R11, 0.5 ;  /* 0x3f00000000087423 */ /* 0x000fc8000000200b */
[----:B------:R-:W-:-:S04]  /*2590*/  FFMA.RM R8, R8, R13, 12582913 ;  /* 0x4b40000108087423 */ /* 0x000fc8000000400d */
[C---:B------:R-:W-:Y:S01]  /*25a0*/  FADD R11, R8.reuse, -12583039 ;  /* 0xcb40007f080b7421 */ /* 0x040fe20000000000 */
[----:B------:R-:W-:-:S03]  /*25b0*/  SHF.L.U32 R8, R8, 0x17, RZ ;  /* 0x0000001708087819 */ /* 0x000fc600000006ff */
[----:B------:R-:W-:-:S04]  /*25c0*/  FFMA R11, R0, 1.4426950216293334961, -R11 ;  /* 0x3fb8aa3b000b7823 */ /* 0x000fc8000000080b */
[----:B------:R-:W-:Y:S01]  /*25d0*/  FFMA R11, R0, 1.925963033500011079e-08, R11 ;  /* 0x32a57060000b7823 */ /* 0x000fe2000000000b */
[----:B------:R-:W-:-:S05]  /*25e0*/  FFMA R0, R10, R3, R10 ;  /* 0x000000030a007223 */ /* 0x000fca000000000a */
[----:B------:R-:W0:Y:S02]  /*25f0*/  MUFU.EX2 R11, R11 ;  /* 0x0000000b000b7308 */ /* 0x000e240000000800 */
[----:B0-----:R-:W-:-:S06]  /*2600*/  FMUL R13, R8, R11 ;  /* 0x0000000b080d7220 */ /* 0x001fcc0000400000 */
[----:B------:R-:W0:Y:S01]  /*2610*/  FCHK P0, R13, R7 ;  /* 0x000000070d007302 */ /* 0x000e220000000000 */
[----:B------:R-:W-:-:S04]  /*2620*/  FFMA R2, R0, R13, RZ ;  /* 0x0000000d00027223 */ /* 0x000fc800000000ff */
[----:B------:R-:W-:-:S04]  /*2630*/  FFMA R3, R2, -R7, R13 ;  /* 0x8000000702037223 */ /* 0x000fc8000000000d */
[----:B------:R-:W-:Y:S01]  /*2640*/  FFMA R15, R0, R3, R2 ;  /* 0x00000003000f7223 */ /* 0x000fe20000000002 */
[----:B0-----:R-:W-:Y:S06]  /*2650*/  @!P0 BRA `(.L_x_32) ;  /* 0x0000000000108947 */ /* 0x001fec0003800000 */
[----:B------:R-:W-:Y:S02]  /*2660*/  MOV R0, R13 ;  /* 0x0000000d00007202 */ /* 0x000fe40000000f00 */
[----:B------:R-:W-:-:S07]  /*2670*/  MOV R8, 0x2690 ;  /* 0x0000269000087802 */ /* 0x000fce0000000f00 */
[----:B------:R-:W-:Y:S05]  /*2680*/  CALL.REL.NOINC `($__internal_0_$__cuda_sm3x_div_rn_noftz_f32_slowpath) ;  /* 0x0000000c00387944 */ /* 0x000fea0003c00000 */
[----:B------:R-:W-:-:S07]  /*2690*/  MOV R15, R0 ;  /* 0x00000000000f7202 */ /* 0x000fce0000000f00 */
.L_x_32:
[----:B------:R-:W-:Y:S05]  /*26a0*/  BSYNC.RECONVERGENT B2 ;  /* 0x0000000000027941 */ /* 0x000fea0003800200 */
.L_x_31:
[----:B------:R-:W0:Y:S01]  /*26b0*/  LDC.64 R12, c[0x0][0x380] ;  /* 0x0000e000ff0c7b82 */ /* 0x000e220000000a00 */
[----:B------:R-:W-:-:S05]  /*26c0*/  IADD3 R3, PT, PT, R5, 0x1, RZ ;  /* 0x0000000105037810 */ /* 0x000fca0007ffe0ff */
[----:B0-----:R-:W-:-:S06]  /*26d0*/  IMAD.WIDE.U32 R12, R3, 0x4, R12 ;  /* 0x00000004030c7825 */ /* 0x001fcc00078e000c */
[----:B------:R-:W2:Y:S01]  /*26e0*/  LDG.E.CONSTANT R13, desc[UR8][R12.64] ;  /* 0x000000080c0d7981 */ /* 0x000ea2000c1e9900 */
[----:B------:R-:W-:Y:S01]  /*26f0*/  HFMA2 R11, -RZ, RZ, 0.96630859375, -0.0022525787353515625 ;  /* 0x3bbb989dff0b7431 */ /* 0x000fe200000001ff */
[----:B------:R-:W-:Y:S01]  /*2700*/  MOV R17, 0x437c0000 ;  /* 0x437c000000117802 */ /* 0x000fe20000000f00 */
[----:B------:R-:W0:Y:S01]  /*2710*/  MUFU.RCP R8, R7 ;  /* 0x0000000700087308 */ /* 0x000e220000001000 */
[----:B------:R-:W-:Y:S01]  /*2720*/  BSSY.RECONVERGENT B2, `(.L_x_33) ;  /* 0x0000018000027945 */ /* 0x000fe20003800200 */
[----:B--2---:R-:W-:Y:S01]  /*2730*/  FADD R0, R13, -R6 ;  /* 0x800000060d007221 */ /* 0x004fe20000000000 */
[----:B0-----:R-:W-:-:S03]  /*2740*/  FFMA R13, R8, -R7, 1 ;  /* 0x3f800000080d7423 */ /* 0x001fc60000000807 */
[----:B------:R-:W-:Y:S02]  /*2750*/  FFMA.SAT R2, R0, R11, 0.5 ;  /* 0x3f00000000027423 */ /* 0x000fe4000000200b */
[----:B------:R-:W0:Y:S02]  /*2760*/  LDC.64 R10, c[0x0][0x388] ;  /* 0x0000e200ff0a7b82 */ /* 0x000e240000000a00 */
[----:B------:R-:W-:-:S04]  /*2770*/  FFMA.RM R2, R2, R17, 12582913 ;  /* 0x4b40000102027423 */ /* 0x000fc80000004011 */
[C---:B------:R-:W-:Y:S01]  /*2780*/  FADD R17, R2.reuse, -12583039 ;  /* 0xcb40007f02117421 */ /* 0x040fe20000000000 */
[----:B------:R-:W-:-:S03]  /*2790*/  SHF.L.U32 R2, R2, 0x17, RZ ;  /* 0x0000001702027819 */ /* 0x000fc600000006ff */
[----:B------:R-:W-:-:S04]  /*27a0*/  FFMA R17, R0, 1.4426950216293334961, -R17 ;  /* 0x3fb8aa3b00117823 */ /* 0x000fc80000000811 */
[----:B------:R-:W-:Y:S01]  /*27b0*/  FFMA R17, R0, 1.925963033500011079e-08, R17 ;  /* 0x32a5706000117823 */ /* 0x000fe20000000011 */
[----:B------:R-:W-:-:S05]  /*27c0*/  FFMA R0, R8, R13, R8 ;  /* 0x0000000d08007223 */ /* 0x000fca0000000008 */
[----:B------:R-:W1:Y:S01]  /*27d0*/  MUFU.EX2 R17, R17 ;  /* 0x0000001100117308 */ /* 0x000e620000000800 */
[----:B0-----:R-:W-:-:S05]  /*27e0*/  IMAD.WIDE.U32 R10, R5, 0x4, R10 ;  /* 0x00000004050a7825 */ /* 0x001fca00078e000a */
[----:B------:R0:W-:Y:S01]  /*27f0*/  STG.E desc[UR8][R10.64], R15 ;  /* 0x0000000f0a007986 */ /* 0x0001e2000c101908 */
[----:B-1----:R-:W-:-:S04]  /*2800*/  FMUL R21, R2, R17 ;  /* 0x0000001102157220 */ /* 0x002fc80000400000 */
[----:B------:R-:W1:Y:S01]  /*2810*/  FCHK P0, R21, R7 ;  /* 0x0000000715007302 */ /* 0x000e620000000000 */
[----:B------:R-:W-:-:S04]  /*2820*/  FFMA R2, R0, R21, RZ ;  /* 0x0000001500027223 */ /* 0x000fc800000000ff */
[----:B------:R-:W-:-:S04]  /*2830*/  FFMA R13, R2, -R7, R21 ;  /* 0x80000007020d7223 */ /* 0x000fc80000000015 */
[----:B------:R-:W-:Y:S01]  /*2840*/  FFMA R19, R0, R13, R2 ;  /* 0x0000000d00137223 */ /* 0x000fe20000000002 */
[----:B01----:R-:W-:Y:S06]  /*2850*/  @!P0 BRA `(.L_x_34) ;  /* 0x0000000000108947 */ /* 0x003fec0003800000 */
[----:B------:R-:W-:Y:S02]  /*2860*/  MOV R0, R21 ;  /* 0x0000001500007202 */ /* 0x000fe40000000f00 */
[----:B------:R-:W-:-:S07]  /*2870*/  MOV R8, 0x2890 ;  /* 0x0000289000087802 */ /* 0x000fce0000000f00 */
[----:B------:R-:W-:Y:S05]  /*2880*/  CALL.REL.NOINC `($__internal_0_$__cuda_sm3x_div_rn_noftz_f32_slowpath) ;  /* 0x0000000800b87944 */ /* 0x000fea0003c00000 */
[----:B------:R-:W-:-:S07]  /*2890*/  MOV R19, R0 ;  /* 0x0000000000137202 */ /* 0x000fce0000000f00 */
.L_x_34:
[----:B------:R-:W-:Y:S05]  /*28a0*/  BSYNC.RECONVERGENT B2 ;  /* 0x0000000000027941 */ /* 0x000fea0003800200 */
.L_x_33:
        /* <DEDUP_REMOVED lines=8> */
[----:B--2---:R-:W-:-:S04]  /*2930*/  FADD R0, R13, -R6 ;  /* 0x800000060d007221 */ /* 0x004fc80000000000 */
[----:B------:R-:W-:Y:S02]  /*2940*/  FFMA.SAT R8, R0, R11, 0.5 ;  /* 0x3f00000000087423 */ /* 0x000fe4000000200b */
[----:B------:R-:W1:Y:S02]  /*2950*/  LDC.64 R10, c[0x0][0x388] ;  /* 0x0000e200ff0a7b82 */ /* 0x000e640000000a00 */
[----:B------:R-:W-:-:S04]  /*2960*/  FFMA.RM R8, R8, R15, 12582913 ;  /* 0x4b40000108087423 */ /* 0x000fc8000000400f */
[C---:B------:R-:W-:Y:S01]  /*2970*/  FADD R15, R8.reuse, -12583039 ;  /* 0xcb40007f080f7421 */ /* 0x040fe20000000000 */
[----:B------:R-:W-:-:S03]  /*2980*/  SHF.L.U32 R8, R8, 0x17, RZ ;  /* 0x0000001708087819 */ /* 0x000fc600000006ff */
[----:B------:R-:W-:-:S04]  /*2990*/  FFMA R15, R0, 1.4426950216293334961, -R15 ;  /* 0x3fb8aa3b000f7823 */ /* 0x000fc8000000080f */
[----:B------:R-:W-:-:S06]  /*29a0*/  FFMA R15, R0, 1.925963033500011079e-08, R15 ;  /* 0x32a57060000f7823 */ /* 0x000fcc000000000f */
[----:B------:R-:W2:Y:S01]  /*29b0*/  MUFU.EX2 R15, R15 ;  /* 0x0000000f000f7308 */ /* 0x000ea20000000800 */
[----:B-1----:R-:W-:-:S04]  /*29c0*/  IMAD.WIDE.U32 R10, R3, 0x4, R10 ;  /* 0x00000004030a7825 */ /* 0x002fc800078e000a */
[C---:B0-----:R-:W-:Y:S01]  /*29d0*/  FFMA R3, R14.reuse, -R7, 1 ;  /* 0x3f8000000e037423 */ /* 0x041fe20000000807 */
[----:B------:R0:W-:Y:S03]  /*29e0*/  STG.E desc[UR8][R10.64], R19 ;  /* 0x000000130a007986 */ /* 0x0001e6000c101908 */
        /* <DEDUP_REMOVED lines=11> */
.L_x_36:
[----:B------:R-:W-:Y:S05]  /*2aa0*/  BSYNC.RECONVERGENT B2 ;  /* 0x0000000000027941 */ /* 0x000fea0003800200 */
.L_x_35:
        /* <DEDUP_REMOVED lines=30> */
.L_x_38:
[----:B------:R-:W-:Y:S05]  /*2c90*/  BSYNC.RECONVERGENT B2 ;  /* 0x0000000000027941 */ /* 0x000fea0003800200 */
.L_x_37:
[----:B------:R-:W0:Y:S01]  /*2ca0*/  LDC.64 R2, c[0x0][0x388] ;  /* 0x0000e200ff027b82 */ /* 0x000e220000000a00 */
[----:B------:R-:W-:Y:S01]  /*2cb0*/  IADD3 R4, PT, PT, R4, 0x4, RZ ;  /* 0x0000000404047810 */ /* 0x000fe20007ffe0ff */
[----:B0-----:R-:W-:-:S05]  /*2cc0*/  IMAD.WIDE.U32 R2, R5, 0x4, R2 ;  /* 0x0000000405027825 */ /* 0x001fca00078e0002 */
[----:B------:R0:W-:Y:S02]  /*2cd0*/  STG.E desc[UR8][R2.64], R0 ;  /* 0x0000000002007986 */ /* 0x0001e4000c101908 */
.L_x_30:
[----:B------:R-:W-:-:S13]  /*2ce0*/  ISETP.NE.AND P0, PT, RZ, UR5, PT ;  /* 0x00000005ff007c0c */ /* 0x000fda000bf05270 */
[----:B------:R-:W-:Y:S05]  /*2cf0*/  @!P0 EXIT ;  /* 0x000000000000894d */ /* 0x000fea0003800000 */
[----:B------:R-:W-:-:S09]  /*2d00*/  UISETP.NE.AND UP0, UPT, UR5, 0x1, UPT ;  /* 0x000000010500788c */ /* 0x000fd2000bf05270 */
[----:B------:R-:W-:Y:S05]  /*2d10*/  BRA.U !UP0, `(.L_x_39) ;  /* 0x0000000508047547 */ /* 0x000fea000b800000 */
[----:B----4-:R-:W1:Y:S01]  /*2d20*/  LDC.64 R10, c[0x0][0x380] ;  /* 0x0000e000ff0a7b82 */ /* 0x010e620000000a00 */
[----:B------:R-:W0:Y:S02]  /*2d30*/  LDCU UR4, c[0x0][0x394] ;  /* 0x00007280ff0477ac */ /* 0x000e240008000800 */
[----:B0-----:R-:W-:-:S04]  /*2d40*/  IMAD R2, R9, UR4, R4 ;  /* 0x0000000409027c24 */ /* 0x001fc8000f8e0204 */
[----:B-1----:R-:W-:-:S06]  /*2d50*/  IMAD.WIDE.U32 R10, R2, 0x4, R10 ;  /* 0x00000004020a7825 */ /* 0x002fcc00078e000a */
        /* <DEDUP_REMOVED lines=11> */
[----:B------:R-:W-:-:S04]  /*2e10*/  FFMA R5, R0, 1.925963033500011079e-08, R5 ;  /* 0x32a5706000057823 */ /* 0x000fc80000000005 */
[----:B------:R-:W1:Y:S01]  /*2e20*/  MUFU.EX2 R0, R5 ;  /* 0x0000000500007308 */ /* 0x000e620000000800 */
[----:B0-----:R-:W-:Y:S01]  /*2e30*/  FFMA R11, R8, -R7, 1 ;  /* 0x3f800000080b7423 */ /* 0x001fe20000000807 */
[----:B-1----:R-:W-:-:S03]  /*2e40*/  FMUL R10, R3, R0 ;  /* 0x00000000030a7220 */ /* 0x002fc60000400000 */
[----:B------:R-:W-:-:S03]  /*2e50*/  FFMA R0, R8, R11, R8 ;  /* 0x0000000b08007223 */ /* 0x000fc60000000008 */
        /* <DEDUP_REMOVED lines=9> */
.L_x_41:
[----:B------:R-:W-:Y:S05]  /*2ef0*/  BSYNC.RECONVERGENT B2 ;  /* 0x0000000000027941 */ /* 0x000fea0003800200 */
.L_x_40:
[----:B------:R-:W0:Y:S01]  /*2f00*/  LDC.64 R12, c[0x0][0x380] ;  /* 0x0000e000ff0c7b82 */ /* 0x000e220000000a00 */
[----:B------:R-:W-:Y:S01]  /*2f10*/  IADD3 R3, PT, PT, R2, 0x1, RZ ;  /* 0x0000000102037810 */ /* 0x000fe20007ffe0ff */
[----:B------:R-:W-:Y:S01]  /*2f20*/  HFMA2 R5, -RZ, RZ, 0.96630859375, -0.0022525787353515625 ;  /* 0x3bbb989dff057431 */ /* 0x000fe200000001ff */
[----:B------:R-:W-:-:S05]  /*2f30*/  MOV R8, 0x437c0000 ;  /* 0x437c000000087802 */ /* 0x000fca0000000f00 */
[----:B------:R-:W1:Y:S01]  /*2f40*/  LDC.64 R10, c[0x0][0x388] ;  /* 0x0000e200ff0a7b82 */ /* 0x000e620000000a00 */
[----:B0-----:R-:W-:-:S06]  /*2f50*/  IMAD.WIDE.U32 R12, R3, 0x4, R12 ;  /* 0x00000004030c7825 */ /* 0x001fcc00078e000c */
[----:B------:R-:W2:Y:S01]  /*2f60*/  LDG.E.CONSTANT R13, desc[UR8][R12.64] ;  /* 0x000000080c0d7981 */ /* 0x000ea2000c1e9900 */
[----:B------:R-:W-:Y:S01]  /*2f70*/  BSSY.RECONVERGENT B2, `(.L_x_42) ;  /* 0x0000017000027945 */ /* 0x000fe20003800200 */
[----:B-1----:R-:W-:-:S05]  /*2f80*/  IMAD.WIDE.U32 R10, R2, 0x4, R10 ;  /* 0x00000004020a7825 */ /* 0x002fca00078e000a */
[----:B------:R0:W-:Y:S01]  /*2f90*/  STG.E desc[UR8][R10.64], R15 ;  /* 0x0000000f0a007986 */ /* 0x0001e2000c101908 */
[----:B--2---:R-:W-:-:S04]  /*2fa0*/  FADD R0, R13, -R6 ;  /* 0x800000060d007221 */ /* 0x004fc80000000000 */
[----:B------:R-:W-:-:S04]  /*2fb0*/  FFMA.SAT R5, R0, R5, 0.5 ;  /* 0x3f00000000057423 */ /* 0x000fc80000002005 */
[----:B------:R-:W-:Y:S02]  /*2fc0*/  FFMA.RM R5, R5, R8, 12582913 ;  /* 0x4b40000105057423 */ /* 0x000fe40000004008 */
[----:B------:R-:W1:Y:S02]  /*2fd0*/  MUFU.RCP R8, R7 ;  /* 0x0000000700087308 */ /* 0x000e640000001000 */
[C---:B------:R-:W-:Y:S01]  /*2fe0*/  FADD R17, R5.reuse, -12583039 ;  /* 0xcb40007f05117421 */ /* 0x040fe20000000000 */
[----:B------:R-:W-:-:S03]  /*2ff0*/  SHF.L.U32 R5, R5, 0x17, RZ ;  /* 0x0000001705057819 */ /* 0x000fc600000006ff */
[----:B------:R-:W-:-:S04]  /*3000*/  FFMA R17, R0, 1.4426950216293334961, -R17 ;  /* 0x3fb8aa3b00117823 */ /* 0x000fc80000000811 */
[----:B------:R-:W-:-:S04]  /*3010*/  FFMA R17, R0, 1.925963033500011079e-08, R17 ;  /* 0x32a5706000117823 */ /* 0x000fc80000000011 */
[----:B------:R-:W2:Y:S01]  /*3020*/  MUFU.EX2 R0, R17 ;  /* 0x0000001100007308 */ /* 0x000ea20000000800 */
[----:B-1----:R-:W-:Y:S01]  /*3030*/  FFMA R19, R8, -R7, 1 ;  /* 0x3f80000008137423 */ /* 0x002fe20000000807 */
[----:B--2---:R-:W-:-:S03]  /*3040*/  FMUL R13, R5, R0 ;  /* 0x00000000050d7220 */ /* 0x004fc60000400000 */
[----:B------:R-:W-:-:S03]  /*3050*/  FFMA R0, R8, R19, R8 ;  /* 0x0000001308007223 */ /* 0x000fc60000000008 */
        /* <DEDUP_REMOVED lines=8> */
.L_x_43:
[----:B------:R-:W-:Y:S05]  /*30e0*/  BSYNC.RECONVERGENT B2 ;  /* 0x0000000000027941 */ /* 0x000fea0003800200 */
.L_x_42:
[----:B------:R-:W0:Y:S01]  /*30f0*/  LDC.64 R10, c[0x0][0x388] ;  /* 0x0000e200ff0a7b82 */ /* 0x000e220000000a00 */
[----:B------:R-:W-:Y:S01]  /*3100*/  IADD3 R4, PT, PT, R4, 0x2, RZ ;  /* 0x0000000204047810 */ /* 0x000fe20007ffe0ff */
[----:B0-----:R-:W-:-:S05]  /*3110*/  IMAD.WIDE.U32 R2, R3, 0x4, R10 ;  /* 0x0000000403027825 */ /* 0x001fca00078e000a */
[----:B------:R1:W-:Y:S02]  /*3120*/  STG.E desc[UR8][R2.64], R0 ;  /* 0x0000000002007986 */ /* 0x0003e4000c101908 */
.L_x_39:
[----:B01--4-:R-:W0:Y:S02]  /*3130*/  LDC R0, c[0x0][0x394] ;  /* 0x0000e500ff007b82 */ /* 0x013e240000000800 */
[----:B0-----:R-:W-:-:S04]  /*3140*/  LOP3.LUT R2, R0, 0x1, RZ, 0xc0, !PT ;  /* 0x0000000100027812 */ /* 0x001fc800078ec0ff */
[----:B------:R-:W-:-:S13]  /*3150*/  ISETP.NE.U32.AND P0, PT, R2, 0x1, PT ;  /* 0x000000010200780c */ /* 0x000fda0003f05070 */
[----:B------:R-:W-:Y:S05]  /*3160*/  @P0 EXIT ;  /* 0x000000000000094d */ /* 0x000fea0003800000 */
[----:B------:R-:W0:Y:S01]  /*3170*/  LDC.64 R2, c[0x0][0x380] ;  /* 0x0000e000ff027b82 */ /* 0x000e220000000a00 */
[----:B------:R-:W-:-:S04]  /*3180*/  IMAD R4, R9, R0, R4 ;  /* 0x0000000009047224 */ /* 0x000fc800078e0204 */
        /* <DEDUP_REMOVED lines=13> */
[----:B------:R-:W-:-:S06]  /*3260*/  FFMA R5, R6, 1.925963033500011079e-08, R5 ;  /* 0x32a5706006057823 */ /* 0x000fcc0000000005 */
[----:B------:R-:W0:Y:S02]  /*3270*/  MUFU.EX2 R5, R5 ;  /* 0x0000000500057308 */ /* 0x000e240000000800 */
[----:B0-----:R-:W-:Y:S01]  /*3280*/  FMUL R9, R0, R5 ;  /* 0x0000000500097220 */ /* 0x001fe20000400000 */
[----:B------:R-:W-:-:S05]  /*3290*/  FFMA R0, R8, R3, R8 ;  /* 0x0000000308007223 */ /* 0x000fca0000000008 */
        /* <DEDUP_REMOVED lines=8> */
.L_x_45:
[----:B------:R-:W-:Y:S05]  /*3320*/  BSYNC.RECONVERGENT B2 ;  /* 0x0000000000027941 */ /* 0x000fea0003800200 */
.L_x_44:
[----:B------:R-:W0:Y:S02]  /*3330*/  LDC.64 R2, c[0x0][0x388] ;  /* 0x0000e200ff027b82 */ /* 0x000e240000000a00 */
[----:B0-----:R-:W-:-:S05]  /*3340*/  IMAD.WIDE.U32 R4, R4, 0x4, R2 ;  /* 0x0000000404047825 */ /* 0x001fca00078e0002 */
[----:B------:R-:W-:Y:S01]  /*3350*/  STG.E desc[UR8][R4.64], R0 ;  /* 0x0000000004007986 */ /* 0x000fe2000c101908 */
[----:B------:R-:W-:Y:S05]  /*3360*/  EXIT ;  /* 0x000000000000794d */ /* 0x000fea0003800000 */
        .weak           $__internal_0_$__cuda_sm3x_div_rn_noftz_f32_slowpath
        .type           $__internal_0_$__cuda_sm3x_div_rn_noftz_f32_slowpath,@function
        .size           $__internal_0_$__cuda_sm3x_div_rn_noftz_f32_slowpath,(.L_x_58 - $__internal_0_$__cuda_sm3x_div_rn_noftz_f32_slowpath)
$__internal_0_$__cuda_sm3x_div_rn_noftz_f32_slowpath:
[----:B------:R-:W-:Y:S01]  /*3370*/  SHF.R.U32.HI R10, RZ, 0x17, R7 ;  /* 0x00000017ff0a7819 */ /* 0x000fe20000011607 */
[----:B------:R-:W-:Y:S01]  /*3380*/  BSSY.RECONVERGENT B0, `(.L_x_46) ;  /* 0x0000063000007945 */ /* 0x000fe20003800200 */
[----:B------:R-:W-:Y:S02]  /*3390*/  SHF.R.U32.HI R25, RZ, 0x17, R0 ;  /* 0x00000017ff197819 */ /* 0x000fe40000011600 */
[----:B------:R-:W-:Y:S02]  /*33a0*/  LOP3.LUT R10, R10, 0xff, RZ, 0xc0, !PT ;  /* 0x000000ff0a0a7812 */ /* 0x000fe400078ec0ff */
[----:B------:R-:W-:Y:S02]  /*33b0*/  LOP3.LUT R25, R25, 0xff, RZ, 0xc0, !PT ;  /* 0x000000ff19197812 */ /* 0x000fe400078ec0ff */
[----:B------:R-:W-:Y:S02]  /*33c0*/  IADD3 R22, PT, PT, R10, -0x1, RZ ;  /* 0xffffffff0a167810 */ /* 0x000fe40007ffe0ff */
[----:B------:R-:W-:-:S02]  /*33d0*/  IADD3 R21, PT, PT, R25, -0x1, RZ ;  /* 0xffffffff19157810 */ /* 0x000fc40007ffe0ff */
[----:B------:R-:W-:Y:S02]  /*33e0*/  ISETP.GT.U32.AND P0, PT, R22, 0xfd, PT ;  /* 0x000000fd1600780c */ /* 0x000fe40003f04070 */
[----:B------:R-:W-:Y:S02]  /*33f0*/  MOV R23, R7 ;  /* 0x0000000700177202 */ /* 0x000fe40000000f00 */
[----:B------:R-:W-:-:S13]  /*3400*/  ISETP.GT.U32.OR P0, PT, R21, 0xfd, P0 ;  /* 0x000000fd1500780c */ /* 0x000fda0000704470 */
[----:B------:R-:W-:Y:S01]  /*3410*/  @!P0 MOV R11, RZ ;  /* 0x000000ff000b8202 */ /* 0x000fe20000000f00 */
[----:B------:R-:W-:Y:S06]  /*3420*/  @!P0 BRA `(.L_x_47) ;  /* 0x00000000005c8947 */ /* 0x000fec0003800000 */
[----:B------:R-:W-:Y:S02]  /*3430*/  FSETP.GTU.FTZ.AND P0, PT, |R0|, +INF , PT ;  /* 0x7f8000000000780b */ /* 0x000fe40003f1c200 */
[----:B------:R-:W-:-:S04]  /*3440*/  FSETP.GTU.FTZ.AND P1, PT, |R7|, +INF , PT ;  /* 0x7f8000000700780b */ /* 0x000fc80003f3c200 */
[----:B------:R-:W-:-:S13]  /*3450*/  PLOP3.LUT P0, PT, P0, P1, PT, 0xf8, 0x8f ;  /* 0x00000000008f781c */ /* 0x000fda0000703f70 */
[----:B------:R-:W-:Y:S05]  /*3460*/  @P0 BRA `(.L_x_48) ;  /* 0x00000004004c0947 */ /* 0x000fea0003800000 */
[----:B------:R-:W-:-:S13]  /*3470*/  LOP3.LUT P0, RZ, R23, 0x7fffffff, R0, 0xc8, !PT ;  /* 0x7fffffff17ff7812 */ /* 0x000fda000780c800 */
[----:B------:R-:W-:Y:S05]  /*3480*/  @!P0 BRA `(.L_x_49) ;  /* 0x00000004003c8947 */ /* 0x000fea0003800000 */
[C---:B------:R-:W-:Y:S02]  /*3490*/  FSETP.NEU.FTZ.AND P3, PT, |R0|.reuse, +INF , PT ;  /* 0x7f8000000000780b */ /* 0x040fe40003f7d200 */
[----:B------:R-:W-:Y:S02]  /*34a0*/  FSETP.NEU.FTZ.AND P1, PT, |R7|, +INF , PT ;  /* 0x7f8000000700780b */ /* 0x000fe40003f3d200 */
[----:B------:R-:W-:-:S11]  /*34b0*/  FSETP.NEU.FTZ.AND P0, PT, |R0|, +INF , PT ;  /* 0x7f8000000000780b */ /* 0x000fd60003f1d200 */
[----:B------:R-:W-:Y:S05]  /*34c0*/  @!P1 BRA !P3, `(.L_x_49) ;  /* 0x00000004002c9947 */ /* 0x000fea0005800000 */
[----:B------:R-:W-:-:S04]  /*34d0*/  LOP3.LUT P3, RZ, R0, 0x7fffffff, RZ, 0xc0, !PT ;  /* 0x7fffffff00ff7812 */ /* 0x000fc8000786c0ff */
[----:B------:R-:W-:-:S13]  /*34e0*/  PLOP3.LUT P1, PT, P1, P3, PT, 0x2f, 0xf2 ;  /* 0x0000000000f2781c */ /* 0x000fda0000f26577 */
[----:B------:R-:W-:Y:S05]  /*34f0*/  @P1 BRA `(.L_x_50) ;  /* 0x0000000400181947 */ /* 0x000fea0003800000 */
[----:B------:R-:W-:-:S04]  /*3500*/  LOP3.LUT P1, RZ, R23, 0x7fffffff, RZ, 0xc0, !PT ;  /* 0x7fffffff17ff7812 */ /* 0x000fc8000782c0ff */
[----:B------:R-:W-:-:S13]  /*3510*/  PLOP3.LUT P0, PT, P0, P1, PT, 0x2f, 0xf2 ;  /* 0x0000000000f2781c */ /* 0x000fda0000702577 */
[----:B------:R-:W-:Y:S05]  /*3520*/  @P0 BRA `(.L_x_51) ;  /* 0x0000000400000947 */ /* 0x000fea0003800000 */
[----:B------:R-:W-:Y:S02]  /*3530*/  ISETP.GE.AND P0, PT, R21, RZ, PT ;  /* 0x000000ff1500720c */ /* 0x000fe40003f06270 */
[----:B------:R-:W-:-:S11]  /*3540*/  ISETP.GE.AND P1, PT, R22, RZ, PT ;  /* 0x000000ff1600720c */ /* 0x000fd60003f26270 */
[----:B------:R-:W-:Y:S01]  /*3550*/  @P0 MOV R11, RZ ;  /* 0x000000ff000b0202 */ /* 0x000fe20000000f00 */
[----:B------:R-:W-:Y:S01]  /*3560*/  @!P0 FFMA R0, R0, 1.84467440737095516160e+19, RZ ;  /* 0x5f80000000008823 */ /* 0x000fe200000000ff */
[----:B------:R-:W-:Y:S01]  /*3570*/  @!P0 MOV R11, 0xffffffc0 ;  /* 0xffffffc0000b8802 */ /* 0x000fe20000000f00 */
[----:B------:R-:W-:-:S03]  /*3580*/  @!P1 FFMA R23, R7, 1.84467440737095516160e+19, RZ ;  /* 0x5f80000007179823 */ /* 0x000fc600000000ff */
[----:B------:R-:W-:-:S07]  /*3590*/  @!P1 IADD3 R11, PT, PT, R11, 0x40, RZ ;  /* 0x000000400b0b9810 */ /* 0x000fce0007ffe0ff */
.L_x_47:
[----:B------:R-:W-:Y:S01]  /*35a0*/  LEA R26, R10, 0xc0800000, 0x17 ;  /* 0xc08000000a1a7811 */ /* 0x000fe200078eb8ff */
[----:B------:R-:W-:Y:S01]  /*35b0*/  BSSY.RECONVERGENT B1, `(.L_x_52) ;  /* 0x0000036000017945 */ /* 0x000fe20003800200 */
[----:B------:R-:W-:Y:S02]  /*35c0*/  IADD3 R25, PT, PT, R25, -0x7f, RZ ;  /* 0xffffff8119197810 */ /* 0x000fe40007ffe0ff */
[----:B------:R-:W-:-:S03]  /*35d0*/  IADD3 R26, PT, PT, -R26, R23, RZ ;  /* 0x000000171a1a7210 */ /* 0x000fc60007ffe1ff */
[----:B------:R-:W-:Y:S01]  /*35e0*/  IMAD R0, R25, -0x800000, R0 ;  /* 0xff80000019007824 */ /* 0x000fe200078e0200 */
[----:B------:R-:W0:Y:S01]  /*35f0*/  MUFU.RCP R22, R26 ;  /* 0x0000001a00167308 */ /* 0x000e220000001000 */
[----:B------:R-:W-:-:S04]  /*3600*/  FADD.FTZ R23, -R26, -RZ ;  /* 0x800000ff1a177221 */ /* 0x000fc80000010100 */
[----:B0-----:R-:W-:-:S04]  /*3610*/  FFMA R21, R22, R23, 1 ;  /* 0x3f80000016157423 */ /* 0x001fc80000000017 */
[----:B------:R-:W-:-:S04]  /*3620*/  FFMA R21, R22, R21, R22 ;  /* 0x0000001516157223 */ /* 0x000fc80000000016 */
[----:B------:R-:W-:-:S04]  /*3630*/  FFMA R22, R0, R21, RZ ;  /* 0x0000001500167223 */ /* 0x000fc800000000ff */
[----:B------:R-:W-:-:S04]  /*3640*/  FFMA R24, R23, R22, R0 ;  /* 0x0000001617187223 */ /* 0x000fc80000000000 */
[----:B------:R-:W-:Y:S01]  /*3650*/  FFMA R24, R21, R24, R22 ;  /* 0x0000001815187223 */ /* 0x000fe20000000016 */
[----:B------:R-:W-:-:S03]  /*3660*/  IADD3 R22, PT, PT, R25, 0x7f, -R10 ;  /* 0x0000007f19167810 */ /* 0x000fc60007ffe80a */
[----:B------:R-:W-:Y:S01]  /*3670*/  FFMA R23, R23, R24, R0 ;  /* 0x0000001817177223 */ /* 0x000fe20000000000 */
[----:B------:R-:W-:-:S03]  /*3680*/  IADD3 R11, PT, PT, R22, R11, RZ ;  /* 0x0000000b160b7210 */ /* 0x000fc60007ffe0ff */
[----:B------:R-:W-:-:S05]  /*3690*/  FFMA R0, R21, R23, R24 ;  /* 0x0000001715007223 */ /* 0x000fca0000000018 */
[----:B------:R-:W-:-:S04]  /*36a0*/  SHF.R.U32.HI R10, RZ, 0x17, R0 ;  /* 0x00000017ff0a7819 */ /* 0x000fc80000011600 */
[----:B------:R-:W-:-:S04]  /*36b0*/  LOP3.LUT R10, R10, 0xff, RZ, 0xc0, !PT ;  /* 0x000000ff0a0a7812 */ /* 0x000fc800078ec0ff */
[----:B------:R-:W-:-:S04]  /*36c0*/  IADD3 R10, PT, PT, R10, R11, RZ ;  /* 0x0000000b0a0a7210 */ /* 0x000fc80007ffe0ff */
[----:B------:R-:W-:-:S04]  /*36d0*/  IADD3 R22, PT, PT, R10, -0x1, RZ ;  /* 0xffffffff0a167810 */ /* 0x000fc80007ffe0ff */
[----:B------:R-:W-:-:S13]  /*36e0*/  ISETP.GE.U32.AND P0, PT, R22, 0xfe, PT ;  /* 0x000000fe1600780c */ /* 0x000fda0003f06070 */
[----:B------:R-:W-:Y:S05]  /*36f0*/  @!P0 BRA `(.L_x_53) ;  /* 0x0000000000808947 */ /* 0x000fea0003800000 */
[----:B------:R-:W-:-:S13]  /*3700*/  ISETP.GT.AND P0, PT, R10, 0xfe, PT ;  /* 0x000000fe0a00780c */ /* 0x000fda0003f04270 */
[----:B------:R-:W-:Y:S05]  /*3710*/  @P0 BRA `(.L_x_54) ;  /* 0x00000000006c0947 */ /* 0x000fea0003800000 */
[----:B------:R-:W-:-:S13]  /*3720*/  ISETP.GE.AND P0, PT, R10, 0x1, PT ;  /* 0x000000010a00780c */ /* 0x000fda0003f06270 */
[----:B------:R-:W-:Y:S05]  /*3730*/  @P0 BRA `(.L_x_55) ;  /* 0x0000000000740947 */ /* 0x000fea0003800000 */
[----:B------:R-:W-:Y:S02]  /*3740*/  ISETP.GE.AND P0, PT, R10, -0x18, PT ;  /* 0xffffffe80a00780c */ /* 0x000fe40003f06270 */
[----:B------:R-:W-:-:S11]  /*3750*/  LOP3.LUT R0, R0, 0x80000000, RZ, 0xc0, !PT ;  /* 0x8000000000007812 */ /* 0x000fd600078ec0ff */
[----:B------:R-:W-:Y:S05]  /*3760*/  @!P0 BRA `(.L_x_55) ;  /* 0x0000000000688947 */ /* 0x000fea0003800000 */
[CCC-:B------:R-:W-:Y:S01]  /*3770*/  FFMA.RZ R11, R21.reuse, R23.reuse, R24.reuse ;  /* 0x00000017150b7223 */ /* 0x1c0fe2000000c018 */
[CCC-:B------:R-:W-:Y:S01]  /*3780*/  FFMA.RP R22, R21.reuse, R23.reuse, R24.reuse ;  /* 0x0000001715167223 */ /* 0x1c0fe20000008018 */
[----:B------:R-:W-:Y:S01]  /*3790*/  FFMA.RM R23, R21, R23, R24 ;  /* 0x0000001715177223 */ /* 0x000fe20000004018 */
[C---:B------:R-:W-:Y:S02]  /*37a0*/  IADD3 R21, PT, PT, R10.reuse, 0x20, RZ ;  /* 0x000000200a157810 */ /* 0x040fe40007ffe0ff */
[----:B------:R-:W-:Y:S02]  /*37b0*/  LOP3.LUT R11, R11, 0x7fffff, RZ, 0xc0, !PT ;  /* 0x007fffff0b0b7812 */ /* 0x000fe400078ec0ff */
[C---:B------:R-:W-:Y:S02]  /*37c0*/  ISETP.NE.AND P3, PT, R10.reuse, RZ, PT ;  /* 0x000000ff0a00720c */ /* 0x040fe40003f65270 */
[----:B------:R-:W-:Y:S02]  /*37d0*/  LOP3.LUT R24, R11, 0x800000, RZ, 0xfc, !PT ;  /* 0x008000000b187812 */ /* 0x000fe400078efcff */
[----:B------:R-:W-:-:S02]  /*37e0*/  ISETP.NE.AND P1, PT, R10, RZ, PT ;  /* 0x000000ff0a00720c */ /* 0x000fc40003f25270 */
[----:B------:R-:W-:Y:S02]  /*37f0*/  IADD3 R10, PT, PT, -R10, RZ, RZ ;  /* 0x000000ff0a0a7210 */ /* 0x000fe40007ffe1ff */
[----:B------:R-:W-:Y:S02]  /*3800*/  SHF.L.U32 R21, R24, R21, RZ ;  /* 0x0000001518157219 */ /* 0x000fe400000006ff */
[----:B------:R-:W-:Y:S02]  /*3810*/  FSETP.NEU.FTZ.AND P0, PT, R22, R23, PT ;  /* 0x000000171600720b */ /* 0x000fe40003f1d000 */
[----:B------:R-:W-:Y:S02]  /*3820*/  SEL R11, R10, RZ, P3 ;  /* 0x000000ff0a0b7207 */ /* 0x000fe40001800000 */
[----:B------:R-:W-:Y:S02]  /*3830*/  ISETP.NE.AND P1, PT, R21, RZ, P1 ;  /* 0x000000ff1500720c */ /* 0x000fe40000f25270 */
[----:B------:R-:W-:-:S02]  /*3840*/  SHF.R.U32.HI R21, RZ, R11, R24 ;  /* 0x0000000bff157219 */ /* 0x000fc40000011618 */
[----:B------:R-:W-:Y:S02]  /*3850*/  PLOP3.LUT P0, PT, P0, P1, PT, 0xf8, 0x8f ;  /* 0x00000000008f781c */ /* 0x000fe40000703f70 */
[----:B------:R-:W-:Y:S02]  /*3860*/  SHF.R.U32.HI R11, RZ, 0x1, R21 ;  /* 0x00000001ff0b7819 */ /* 0x000fe40000011615 */
[----:B------:R-:W-:-:S04]  /*3870*/  SEL R10, RZ, 0x1, !P0 ;  /* 0x00000001ff0a7807 */ /* 0x000fc80004000000 */
[----:B------:R-:W-:-:S04]  /*3880*/  LOP3.LUT R10, R10, 0x1, R11, 0xf8, !PT ;  /* 0x000000010a0a7812 */ /* 0x000fc800078ef80b */
[----:B------:R-:W-:-:S04]  /*3890*/  LOP3.LUT R10, R10, R21, RZ, 0xc0, !PT ;  /* 0x000000150a0a7212 */ /* 0x000fc800078ec0ff */
[----:B------:R-:W-:-:S04]  /*38a0*/  IADD3 R11, PT, PT, R11, R10, RZ ;  /* 0x0000000a0b0b7210 */ /* 0x000fc80007ffe0ff */
[----:B------:R-:W-:Y:S01]  /*38b0*/  LOP3.LUT R0, R11, R0, RZ, 0xfc, !PT ;  /* 0x000000000b007212 */ /* 0x000fe200078efcff */
[----:B------:R-:W-:Y:S06]  /*38c0*/  BRA `(.L_x_55) ;  /* 0x0000000000107947 */ /* 0x000fec0003800000 */
.L_x_54:
[----:B------:R-:W-:-:S04]  /*38d0*/  LOP3.LUT R0, R0, 0x80000000, RZ, 0xc0, !PT ;  /* 0x8000000000007812 */ /* 0x000fc800078ec0ff */
[----:B------:R-:W-:Y:S01]  /*38e0*/  LOP3.LUT R0, R0, 0x7f800000, RZ, 0xfc, !PT ;  /* 0x7f80000000007812 */ /* 0x000fe200078efcff */
[----:B------:R-:W-:Y:S06]  /*38f0*/  BRA `(.L_x_55) ;  /* 0x0000000000047947 */ /* 0x000fec0003800000 */
.L_x_53:
[----:B------:R-:W-:-:S07]  /*3900*/  LEA R0, R11, R0, 0x17 ;  /* 0x000000000b007211 */ /* 0x000fce00078eb8ff */
.L_x_55:
[----:B------:R-:W-:Y:S05]  /*3910*/  BSYNC.RECONVERGENT B1 ;  /* 0x0000000000017941 */ /* 0x000fea0003800200 */
.L_x_52:
[----:B------:R-:W-:Y:S05]  /*3920*/  BRA `(.L_x_56) ;  /* 0x0000000000207947 */ /* 0x000fea0003800000 */
.L_x_51:
[----:B------:R-:W-:-:S04]  /*3930*/  LOP3.LUT R0, R23, 0x80000000, R0, 0x48, !PT ;  /* 0x8000000017007812 */ /* 0x000fc800078e4800 */
[----:B------:R-:W-:Y:S01]  /*3940*/  LOP3.LUT R0, R0, 0x7f800000, RZ, 0xfc, !PT ;  /* 0x7f80000000007812 */ /* 0x000fe200078efcff */
[----:B------:R-:W-:Y:S06]  /*3950*/  BRA `(.L_x_56) ;  /* 0x0000000000147947 */ /* 0x000fec0003800000 */
.L_x_50:
[----:B------:R-:W-:Y:S01]  /*3960*/  LOP3.LUT R0, R23, 0x80000000, R0, 0x48, !PT ;  /* 0x8000000017007812 */ /* 0x000fe200078e4800 */
[----:B------:R-:W-:Y:S06]  /*3970*/  BRA `(.L_x_56) ;  /* 0x00000000000c7947 */ /* 0x000fec0003800000 */
.L_x_49:
[----:B------:R-:W0:Y:S01]  /*3980*/  MUFU.RSQ R0, -QNAN ;  /* 0xffc0000000007908 */ /* 0x000e220000001400 */
[----:B------:R-:W-:Y:S05]  /*3990*/  BRA `(.L_x_56) ;  /* 0x0000000000047947 */ /* 0x000fea0003800000 */
.L_x_48:
[----:B------:R-:W-:-:S07]  /*39a0*/  FADD.FTZ R0, R0, R7 ;  /* 0x0000000700007221 */ /* 0x000fce0000010000 */
.L_x_56:
[----:B------:R-:W-:Y:S05]  /*39b0*/  BSYNC.RECONVERGENT B0 ;  /* 0x0000000000007941 */ /* 0x000fea0003800200 */
.L_x_46:
[----:B------:R-:W-:Y:S01]  /*39c0*/  HFMA2 R11, -RZ, RZ, 0, 0 ;  /* 0x00000000ff0b7431 */ /* 0x000fe200000001ff */
[----:B------:R-:W-:-:S04]  /*39d0*/  MOV R10, R8 ;  /* 0x00000008000a7202 */ /* 0x000fc80000000f00 */
[----:B0-----:R-:W-:Y:S05]  /*39e0*/  RET.REL.NODEC R10 `(_Z7softMaxPKfPfii) ;  /* 0xffffffc40a847950 */ /* 0x001fea0003c3ffff */
.L_x_57:
[----:B------:R-:W-:-:S00]  /*39f0*/  BRA `(.L_x_57) ;  /* 0xfffffffc00fc7947 */ /* 0x000fc0000383ffff */
[----:B------:R-:W-:-:S00]  /*3a00*/  NOP ;  /* 0x0000000000007918 */ /* 0x000fc00000000000 */
[----:B------:R-:W-:-:S00]  /*3a10*/  NOP ;  /* 0x0000000000007918 */ /* 0x000fc00000000000 */
[----:B------:R-:W-:-:S00]  /*3a20*/  NOP ;  /* 0x0000000000007918 */ /* 0x000fc00000000000 */
[----:B------:R-:W-:-:S00]  /*3a30*/  NOP ;  /* 0x0000000000007918 */ /* 0x000fc00000000000 */
[----:B------:R-:W-:-:S00]  /*3a40*/  NOP ;  /* 0x0000000000007918 */ /* 0x000fc00000000000 */
[----:B------:R-:W-:-:S00]  /*3a50*/  NOP ;  /* 0x0000000000007918 */ /* 0x000fc00000000000 */
[----:B------:R-:W-:-:S00]  /*3a60*/  NOP ;  /* 0x0000000000007918 */ /* 0x000fc00000000000 */
[----:B------:R-:W-:-:S00]  /*3a70*/  NOP ;  /* 0x0000000000007918 */ /* 0x000fc00000000000 */
.L_x_58:


//--------------------- .nv.shared.reserved.0     --------------------------
	.section	.nv.shared.reserved.0,"aw",@nobits
	.weak		__nv_reservedSMEM_offset_0_alias
	.size		__nv_reservedSMEM_offset_0_alias, 0, 64
	.other		__nv_reservedSMEM_offset_0_alias,@"STO_CUDA_RESERVED_SHARED STV_DEFAULT"
__nv_reservedSMEM_offset_0_alias:
	.zero		0
	.zero		64


//--------------------- .nv.constant0._Z7softMaxPKfPfii --------------------------
	.section	.nv.constant0._Z7softMaxPKfPfii,"a",@progbits
	.sectionflags	@""
	.align	4
.nv.constant0._Z7softMaxPKfPfii:
	.zero		920


//--------------------- SYMBOLS --------------------------

	.type		.nv.reservedSmem.offset0,@object
	.size		.nv.reservedSmem.offset0,0x4
